	.target	sm_90a

	.elftype	@"ET_EXEC"


//--------------------- .note.nv.tkinfo           --------------------------
	.section	.note.nv.tkinfo,"",@"SHT_NOTE"
	.sectionflags	@"SHF_NOTE_NV_TKINFO"
	.tkinfo
        /*0018*/ 	.word	0x00000002
        /*0030*/ 	.string	""
        /*0030*/ 	.string	"ptxas"
        /*0030*/ 	.string	"Cuda compilation tools, release 13.0, V13.0.88"
        /*0030*/ 	.string	"Build cuda_13.0.r13.0/compiler.36424714_0"
        /*0030*/ 	.string	"-arch sm_90a -m 64 "



//--------------------- .note.nv.cuinfo           --------------------------
	.section	.note.nv.cuinfo,"",@"SHT_NOTE"
	.sectionflags	@"SHF_NOTE_NV_CUINFO"
        /*0018*/ 	.short	0x0002
        /*001a*/ 	.short	0x005a
        /*001c*/ 	.short	0x0082
	.zero		2


//--------------------- .nv.info                  --------------------------
	.section	.nv.info,"",@"SHT_CUDA_INFO"
	.align	4


	//----- nvinfo : EIATTR_REGCOUNT
	.align		4
        /*0000*/ 	.byte	0x04, 0x2f
        /*0002*/ 	.short	(.L_15 - .L_14)
	.align		4
.L_14:
        /*0004*/ 	.word	index@(_ZN7cutlass13device_kernelINS_4gemm6kernel13GemmUniversalIN4cute5tupleIJiiiiEEENS1_10collective13CollectiveMmaINS1_34MainloopSm90TmaGmmaWarpSpecializedILi4ENS5_IJNS4_1CILi2EEENSA_ILi1EEESC_EEENS1_32KernelTmaWarpSpecializedPingpongEEENS5_IJNSA_ILi64EEESG_NSA_ILi32EEEEEENS_10tfloat32_tENS5_IJlSC_lEEESJ_SK_NS4_8TiledMMAINS4_8MMA_AtomIJNS4_4SM904GMMA29MMA_64x64x8_F32TF32TF32_SS_TNILNSO_7ScaleInE1ELSQ_1EEEEEENS4_6LayoutINS5_IJSC_SC_SC_EEENS5_IJNSA_ILi0EEESV_SV_EEEEENS5_IJNS4_10UnderscoreESY_SY_EEEEENS4_13SM90_TMA_LOADENS4_14ComposedLayoutINS4_7SwizzleILi3ELi4ELi3EEENS4_18smem_ptr_flag_bitsILi32EEENST_INS5_IJNSA_ILi8EEESH_EEENS5_IJSH_SC_EEEEEEEvNS4_8identityENS4_23SM90_TMA_LOAD_MULTICASTES1B_vS1C_EENS_8epilogue10collective6detail29Sm90TmaWarpSpecializedAdapterINS1G_15DefaultEpilogueISJ_SK_SK_NS1F_6thread17LinearCombinationISJ_Li1EffLNS1K_9ScaleType4KindE0ELNS_15FloatRoundStyleE2ESJ_EENS1_15EpilogueDefaultEEEEEvvEEEEvNT_6ParamsE)
        /*0008*/ 	.word	0x000000a8


	//----- nvinfo : EIATTR_FRAME_SIZE
	.align		4
.L_15:
        /*000c*/ 	.byte	0x04, 0x11
        /*000e*/ 	.short	(.L_17 - .L_16)
	.align		4
.L_16:
        /*0010*/ 	.word	index@(_ZN7cutlass13device_kernelINS_4gemm6kernel13GemmUniversalIN4cute5tupleIJiiiiEEENS1_10collective13CollectiveMmaINS1_34MainloopSm90TmaGmmaWarpSpecializedILi4ENS5_IJNS4_1CILi2EEENSA_ILi1EEESC_EEENS1_32KernelTmaWarpSpecializedPingpongEEENS5_IJNSA_ILi64EEESG_NSA_ILi32EEEEEENS_10tfloat32_tENS5_IJlSC_lEEESJ_SK_NS4_8TiledMMAINS4_8MMA_AtomIJNS4_4SM904GMMA29MMA_64x64x8_F32TF32TF32_SS_TNILNSO_7ScaleInE1ELSQ_1EEEEEENS4_6LayoutINS5_IJSC_SC_SC_EEENS5_IJNSA_ILi0EEESV_SV_EEEEENS5_IJNS4_10UnderscoreESY_SY_EEEEENS4_13SM90_TMA_LOADENS4_14ComposedLayoutINS4_7SwizzleILi3ELi4ELi3EEENS4_18smem_ptr_flag_bitsILi32EEENST_INS5_IJNSA_ILi8EEESH_EEENS5_IJSH_SC_EEEEEEEvNS4_8identityENS4_23SM90_TMA_LOAD_MULTICASTES1B_vS1C_EENS_8epilogue10collective6detail29Sm90TmaWarpSpecializedAdapterINS1G_15DefaultEpilogueISJ_SK_SK_NS1F_6thread17LinearCombinationISJ_Li1EffLNS1K_9ScaleType4KindE0ELNS_15FloatRoundStyleE2ESJ_EENS1_15EpilogueDefaultEEEEEvvEEEEvNT_6ParamsE)
        /*0014*/ 	.word	0x00000000


	//----- nvinfo : EIATTR_MIN_STACK_SIZE
	.align		4
.L_17:
        /*0018*/ 	.byte	0x04, 0x12
        /*001a*/ 	.short	(.L_19 - .L_18)
	.align		4
.L_18:
        /*001c*/ 	.word	index@(_ZN7cutlass13device_kernelINS_4gemm6kernel13GemmUniversalIN4cute5tupleIJiiiiEEENS1_10collective13CollectiveMmaINS1_34MainloopSm90TmaGmmaWarpSpecializedILi4ENS5_IJNS4_1CILi2EEENSA_ILi1EEESC_EEENS1_32KernelTmaWarpSpecializedPingpongEEENS5_IJNSA_ILi64EEESG_NSA_ILi32EEEEEENS_10tfloat32_tENS5_IJlSC_lEEESJ_SK_NS4_8TiledMMAINS4_8MMA_AtomIJNS4_4SM904GMMA29MMA_64x64x8_F32TF32TF32_SS_TNILNSO_7ScaleInE1ELSQ_1EEEEEENS4_6LayoutINS5_IJSC_SC_SC_EEENS5_IJNSA_ILi0EEESV_SV_EEEEENS5_IJNS4_10UnderscoreESY_SY_EEEEENS4_13SM90_TMA_LOADENS4_14ComposedLayoutINS4_7SwizzleILi3ELi4ELi3EEENS4_18smem_ptr_flag_bitsILi32EEENST_INS5_IJNSA_ILi8EEESH_EEENS5_IJSH_SC_EEEEEEEvNS4_8identityENS4_23SM90_TMA_LOAD_MULTICASTES1B_vS1C_EENS_8epilogue10collective6detail29Sm90TmaWarpSpecializedAdapterINS1G_15DefaultEpilogueISJ_SK_SK_NS1F_6thread17LinearCombinationISJ_Li1EffLNS1K_9ScaleType4KindE0ELNS_15FloatRoundStyleE2ESJ_EENS1_15EpilogueDefaultEEEEEvvEEEEvNT_6ParamsE)
        /*0020*/ 	.word	0x00000000
.L_19:


//--------------------- .nv.compat                --------------------------
	.section	.nv.compat,"",@"SHT_CUDA_COMPAT_INFO"
	.align	4
        /*0000*/ 	.byte	0x02, 0x09, 0x01, 0x00, 0x02, 0x02, 0x04, 0x00, 0x02, 0x05, 0x05, 0x00, 0x03, 0x07, 0x01, 0x01
        /*0010*/ 	.byte	0x02, 0x03, 0x01, 0x00, 0x02, 0x06, 0x01, 0x00, 0x04, 0x0b, 0x08, 0x00, 0x00, 0x00, 0x00, 0x00
        /*0020*/ 	.byte	0x00, 0x00, 0x00, 0x00


//--------------------- .nv.info._ZN7cutlass13device_kernelINS_4gemm6kernel13GemmUniversalIN4cute5tupleIJiiiiEEENS1_10collective13CollectiveMmaINS1_34MainloopSm90TmaGmmaWarpSpecializedILi4ENS5_IJNS4_1CILi2EEENSA_ILi1EEESC_EEENS1_32KernelTmaWarpSpecializedPingpongEEENS5_IJNSA_ILi64EEESG_NSA_ILi32EEEEEENS_10tfloat32_tENS5_IJlSC_lEEESJ_SK_NS4_8TiledMMAINS4_8MMA_AtomIJNS4_4SM904GMMA29MMA_64x64x8_F32TF32TF32_SS_TNILNSO_7ScaleInE1ELSQ_1EEEEEENS4_6LayoutINS5_IJSC_SC_SC_EEENS5_IJNSA_ILi0EEESV_SV_EEEEENS5_IJNS4_10UnderscoreESY_SY_EEEEENS4_13SM90_TMA_LOADENS4_14ComposedLayoutINS4_7SwizzleILi3ELi4ELi3EEENS4_18smem_ptr_flag_bitsILi32EEENST_INS5_IJNSA_ILi8EEESH_EEENS5_IJSH_SC_EEEEEEEvNS4_8identityENS4_23SM90_TMA_LOAD_MULTICASTES1B_vS1C_EENS_8epilogue10collective6detail29Sm90TmaWarpSpecializedAdapterINS1G_15DefaultEpilogueISJ_SK_SK_NS1F_6thread17LinearCombinationISJ_Li1EffLNS1K_9ScaleType4KindE0ELNS_15FloatRoundStyleE2ESJ_EENS1_15EpilogueDefaultEEEEEvvEEEEvNT_6ParamsE --------------------------
	.section	.nv.info._ZN7cutlass13device_kernelINS_4gemm6kernel13GemmUniversalIN4cute5tupleIJiiiiEEENS1_10collective13CollectiveMmaINS1_34MainloopSm90TmaGmmaWarpSpecializedILi4ENS5_IJNS4_1CILi2EEENSA_ILi1EEESC_EEENS1_32KernelTmaWarpSpecializedPingpongEEENS5_IJNSA_ILi64EEESG_NSA_ILi32EEEEEENS_10tfloat32_tENS5_IJlSC_lEEESJ_SK_NS4_8TiledMMAINS4_8MMA_AtomIJNS4_4SM904GMMA29MMA_64x64x8_F32TF32TF32_SS_TNILNSO_7ScaleInE1ELSQ_1EEEEEENS4_6LayoutINS5_IJSC_SC_SC_EEENS5_IJNSA_ILi0EEESV_SV_EEEEENS5_IJNS4_10UnderscoreESY_SY_EEEEENS4_13SM90_TMA_LOADENS4_14ComposedLayoutINS4_7SwizzleILi3ELi4ELi3EEENS4_18smem_ptr_flag_bitsILi32EEENST_INS5_IJNSA_ILi8EEESH_EEENS5_IJSH_SC_EEEEEEEvNS4_8identityENS4_23SM90_TMA_LOAD_MULTICASTES1B_vS1C_EENS_8epilogue10collective6detail29Sm90TmaWarpSpecializedAdapterINS1G_15DefaultEpilogueISJ_SK_SK_NS1F_6thread17LinearCombinationISJ_Li1EffLNS1K_9ScaleType4KindE0ELNS_15FloatRoundStyleE2ESJ_EENS1_15EpilogueDefaultEEEEEvvEEEEvNT_6ParamsE,"",@"SHT_CUDA_INFO"
	.sectionflags	@""
	.align	4


	//----- nvinfo : EIATTR_CUDA_API_VERSION
	.align		4
        /*0000*/ 	.byte	0x04, 0x37
        /*0002*/ 	.short	(.L_21 - .L_20)
.L_20:
        /*0004*/ 	.word	0x00000082


	//----- nvinfo : EIATTR_KPARAM_INFO
	.align		4
.L_21:
        /*0008*/ 	.byte	0x04, 0x17
        /*000a*/ 	.short	(.L_23 - .L_22)
.L_22:
        /*000c*/ 	.word	0x00000000
        /*0010*/ 	.short	0x0000
        /*0012*/ 	.short	0x0070
        /*0014*/ 	.byte	0x00, 0xf0, 0x01, 0x10


	//----- nvinfo : EIATTR_SPARSE_MMA_MASK
	.align		4
.L_23:
        /*0018*/ 	.byte	0x03, 0x50
        /*001a*/ 	.short	0x0000


	//----- nvinfo : EIATTR_MAXREG_COUNT
	.align		4
        /*001c*/ 	.byte	0x03, 0x1b
        /*001e*/ 	.short	0x00a8


	//----- nvinfo : EIATTR_NUM_BARRIERS
	.align		4
        /*0020*/ 	.byte	0x02, 0x4c
        /*0022*/ 	.byte	0x01
	.zero		1


	//----- nvinfo : EIATTR_EXTERNS
	.align		4
        /*0024*/ 	.byte	0x04, 0x0f
        /*0026*/ 	.short	(.L_25 - .L_24)


	//   ....[0]....
	.align		4
.L_24:
        /*0028*/ 	.word	index@(__assertfail)


	//----- nvinfo : EIATTR_MERCURY_ISA_VERSION
	.align		4
.L_25:
        /*002c*/ 	.byte	0x03, 0x5f
        /*002e*/ 	.short	0x0101


	//----- nvinfo : EIATTR_INT_WARP_WIDE_INSTR_OFFSETS
	.align		4
        /*0030*/ 	.byte	0x04, 0x31
        /*0032*/ 	.short	(.L_27 - .L_26)


	//   ....[0]....
.L_26:
        /*0034*/ 	.word	0x000005d0


	//   ....[1]....
        /*0038*/ 	.word	0x00000610


	//   ....[2]....
        /*003c*/ 	.word	0x000006a0


	//   ....[3]....
        /*0040*/ 	.word	0x000006b0


	//   ....[4]....
        /*0044*/ 	.word	0x000006d0


	//   ....[5]....
        /*0048*/ 	.word	0x000006f0


	//   ....[6]....
        /*004c*/ 	.word	0x000007e0


	//   ....[7]....
        /*0050*/ 	.word	0x00000800


	//   ....[8]....
        /*0054*/ 	.word	0x00002150


	//----- nvinfo : EIATTR_COOP_GROUP_MASK_REGIDS
	.align		4
.L_27:
        /*0058*/ 	.byte	0x04, 0x29
        /*005a*/ 	.short	(.L_29 - .L_28)


	//   ....[0]....
.L_28:
        /*005c*/ 	.word	0xffffffff


	//   ....[1]....
        /*0060*/ 	.word	0xffffffff


	//   ....[2]....
        /*0064*/ 	.word	0xffffffff


	//   ....[3]....
        /*0068*/ 	.word	0xffffffff


	//   ....[4]....
        /*006c*/ 	.word	0xffffffff


	//   ....[5]....
        /*0070*/ 	.word	0xffffffff


	//   ....[6]....
        /*0074*/ 	.word	0xffffffff


	//----- nvinfo : EIATTR_COOP_GROUP_INSTR_OFFSETS
	.align		4
.L_29:
        /*0078*/ 	.byte	0x04, 0x28
        /*007a*/ 	.short	(.L_31 - .L_30)


	//   ....[0]....
.L_30:
        /*007c*/ 	.word	0x00000060


	//   ....[1]....
        /*0080*/ 	.word	0x00000080


	//   ....[2]....
        /*0084*/ 	.word	0x00000180


	//   ....[3]....
        /*0088*/ 	.word	0x000003b0


	//   ....[4]....
        /*008c*/ 	.word	0x00000400


	//   ....[5]....
        /*0090*/ 	.word	0x000004f0


	//   ....[6]....
        /*0094*/ 	.word	0x00000980


	//----- nvinfo : EIATTR_REG_RECONFIG
	.align		4
.L_31:
        /*0098*/ 	.byte	0x01, 0x54
	.zero		2


	//----- nvinfo : EIATTR_SYSCALL_OFFSETS
	.align		4
        /*009c*/ 	.byte	0x04, 0x46
        /*009e*/ 	.short	(.L_33 - .L_32)


	//   ....[0]....
.L_32:
        /*00a0*/ 	.word	0x00001960


	//----- nvinfo : EIATTR_MBARRIER_INSTR_OFFSETS
	.align		4
.L_33:
        /*00a4*/ 	.byte	0x04, 0x39
        /*00a6*/ 	.short	(.L_35 - .L_34)


	//   ....[0]....
.L_34:
        /*00a8*/ 	.word	0x00000300
        /*00ac*/ 	.word	0x000000ff
        /*00b0*/ 	.word	0x00000000
        /*00b4*/ 	.short	0x0100
        /*00b6*/ 	.byte	0x07
	.zero		1


	//   ....[1]....
        /*00b8*/ 	.word	0x00000310
        /*00bc*/ 	.word	0x000000ff
        /*00c0*/ 	.word	0x00000020
        /*00c4*/ 	.short	0x0100
        /*00c6*/ 	.byte	0x07
	.zero		1


	//   ....[2]....
        /*00c8*/ 	.word	0x00000320
        /*00cc*/ 	.word	0x000000ff
        /*00d0*/ 	.word	0x00000008
        /*00d4*/ 	.short	0x0100
        /*00d6*/ 	.byte	0x07
	.zero		1


	//   ....[3]....
        /*00d8*/ 	.word	0x00000330
        /*00dc*/ 	.word	0x000000ff
        /*00e0*/ 	.word	0x00000028
        /*00e4*/ 	.short	0x0100
        /*00e6*/ 	.byte	0x07
	.zero		1


	//   ....[4]....
        /*00e8*/ 	.word	0x00000340
        /*00ec*/ 	.word	0x000000ff
        /*00f0*/ 	.word	0x00000010
        /*00f4*/ 	.short	0x0100
        /*00f6*/ 	.byte	0x07
	.zero		1


	//   ....[5]....
        /*00f8*/ 	.word	0x00000350
        /*00fc*/ 	.word	0x000000ff
        /*0100*/ 	.word	0x00000030
        /*0104*/ 	.short	0x0100
        /*0106*/ 	.byte	0x07
	.zero		1


	//   ....[6]....
        /*0108*/ 	.word	0x00000360
        /*010c*/ 	.word	0x000000ff
        /*0110*/ 	.word	0x00000018
        /*0114*/ 	.short	0x0100
        /*0116*/ 	.byte	0x07
	.zero		1


	//   ....[7]....
        /*0118*/ 	.word	0x00000370
        /*011c*/ 	.word	0x000000ff
        /*0120*/ 	.word	0x00000038
        /*0124*/ 	.short	0x0100
        /*0126*/ 	.byte	0x07
	.zero		1


	//   ....[8]....
        /*0128*/ 	.word	0x00000840
        /*012c*/ 	.word	0x000000ff
        /*0130*/ 	.word	0x00000070
        /*0134*/ 	.short	0x0100
        /*0136*/ 	.byte	0x0c
	.zero		1


	//   ....[9]....
        /*0138*/ 	.word	0x00000890
        /*013c*/ 	.word	0x000000ff
        /*0140*/ 	.word	0x00000078
        /*0144*/ 	.short	0x0100
        /*0146*/ 	.byte	0x0c
	.zero		1


	//   ....[10]....
        /*0148*/ 	.word	0x000008c0
        /*014c*/ 	.word	0x000000ff
        /*0150*/ 	.word	0x00000050
        /*0154*/ 	.short	0x0100
        /*0156*/ 	.byte	0x0d
	.zero		1


	//   ....[11]....
        /*0158*/ 	.word	0x00000910
        /*015c*/ 	.word	0x000000ff
        /*0160*/ 	.word	0x00000058
        /*0164*/ 	.short	0x0100
        /*0166*/ 	.byte	0x0d
	.zero		1


	//   ....[12]....
        /*0168*/ 	.word	0x00000920
        /*016c*/ 	.word	0x000000ff
        /*0170*/ 	.word	0x00000060
        /*0174*/ 	.short	0x0100
        /*0176*/ 	.byte	0x0d
	.zero		1


	//   ....[13]....
        /*0178*/ 	.word	0x00000930
        /*017c*/ 	.word	0x000000ff
        /*0180*/ 	.word	0x00000068
        /*0184*/ 	.short	0x0100
        /*0186*/ 	.byte	0x0d
	.zero		1


	//   ....[14]....
        /*0188*/ 	.word	0x00001840
        /*018c*/ 	.word	0x0000003d
        /*0190*/ 	.word	0x00000000
        /*0194*/ 	.short	0x010a
        /*0196*/ 	.byte	0x31
	.zero		1


	//   ....[15]....
        /*0198*/ 	.word	0x000019f0
        /*019c*/ 	.word	0x00000003
        /*01a0*/ 	.word	0x00000000
        /*01a4*/ 	.short	0x010a
        /*01a6*/ 	.byte	0x3f
	.zero		1


	//   ....[16]....
        /*01a8*/ 	.word	0x00001a30
        /*01ac*/ 	.word	0x00000003
        /*01b0*/ 	.word	0x00000000
        /*01b4*/ 	.short	0x010a
        /*01b6*/ 	.byte	0x3f
	.zero		1


	//   ....[17]....
        /*01b8*/ 	.word	0x00001d30
        /*01bc*/ 	.word	0x000000ff
        /*01c0*/ 	.word	0x00000000
        /*01c4*/ 	.short	0x010a
        /*01c6*/ 	.byte	0x04
	.zero		1


	//   ....[18]....
        /*01c8*/ 	.word	0x00001d70
        /*01cc*/ 	.word	0x000000ff
        /*01d0*/ 	.word	0x00000000
        /*01d4*/ 	.short	0x010a
        /*01d6*/ 	.byte	0x04
	.zero		1


	//   ....[19]....
        /*01d8*/ 	.word	0x00001fe0
        /*01dc*/ 	.word	0x00000005
        /*01e0*/ 	.word	0x00000000
        /*01e4*/ 	.short	0x0101
        /*01e6*/ 	.byte	0x3f
	.zero		1


	//   ....[20]....
        /*01e8*/ 	.word	0x000020e0
        /*01ec*/ 	.word	0x0000003e
        /*01f0*/ 	.word	0x00000000
        /*01f4*/ 	.short	0x0101
        /*01f6*/ 	.byte	0x2c
	.zero		1


	//   ....[21]....
        /*01f8*/ 	.word	0x000021d0
        /*01fc*/ 	.word	0x00000003
        /*0200*/ 	.word	0x00000000
        /*0204*/ 	.short	0x0101
        /*0206*/ 	.byte	0x3f
	.zero		1


	//   ....[22]....
        /*0208*/ 	.word	0x00002290
        /*020c*/ 	.word	0x0000003d
        /*0210*/ 	.word	0x00000010
        /*0214*/ 	.short	0x010a
        /*0216*/ 	.byte	0x31
	.zero		1


	//   ....[23]....
        /*0218*/ 	.word	0x00004680
        /*021c*/ 	.word	0x00000040
        /*0220*/ 	.word	0x00000000
        /*0224*/ 	.short	0x0101
        /*0226*/ 	.byte	0x2c
	.zero		1


	//   ....[24]....
        /*0228*/ 	.word	0x000050b0
        /*022c*/ 	.word	0x0000000c
        /*0230*/ 	.word	0x00000020
        /*0234*/ 	.short	0x010a
        /*0236*/ 	.byte	0x3f
	.zero		1


	//   ....[25]....
        /*0238*/ 	.word	0x00005470
        /*023c*/ 	.word	0x00000003
        /*0240*/ 	.word	0x00000078
        /*0244*/ 	.short	0x0101
        /*0246*/ 	.byte	0x3f
	.zero		1


	//   ....[26]....
        /*0248*/ 	.word	0x00005be0
        /*024c*/ 	.word	0x00000007
        /*0250*/ 	.word	0x00000000
        /*0254*/ 	.short	0x010a
        /*0256*/ 	.byte	0x3f
	.zero		1


	//   ....[27]....
        /*0258*/ 	.word	0x00005c60
        /*025c*/ 	.word	0x00000009
        /*0260*/ 	.word	0x00000000
        /*0264*/ 	.short	0x010a
        /*0266*/ 	.byte	0x3f
	.zero		1


	//   ....[28]....
        /*0268*/ 	.word	0x00005cf0
        /*026c*/ 	.word	0x00000006
        /*0270*/ 	.word	0x00000000
        /*0274*/ 	.short	0x010a
        /*0276*/ 	.byte	0x3f
	.zero		1


	//   ....[29]....
        /*0278*/ 	.word	0x00005d80
        /*027c*/ 	.word	0x00000003
        /*0280*/ 	.word	0x00000000
        /*0284*/ 	.short	0x010a
        /*0286*/ 	.byte	0x3f
	.zero		1


	//   ....[30]....
        /*0288*/ 	.word	0x00005de0
        /*028c*/ 	.word	0x0000003f
        /*0290*/ 	.word	0x00000000
        /*0294*/ 	.short	0x010a
        /*0296*/ 	.byte	0x3f
	.zero		1


	//   ....[31]....
        /*0298*/ 	.word	0x00005e30
        /*029c*/ 	.word	0x00000003
        /*02a0*/ 	.word	0x00000000
        /*02a4*/ 	.short	0x010a
        /*02a6*/ 	.byte	0x3f
	.zero		1


	//   ....[32]....
        /*02a8*/ 	.word	0x00005e90
        /*02ac*/ 	.word	0x00000005
        /*02b0*/ 	.word	0x00000000
        /*02b4*/ 	.short	0x010a
        /*02b6*/ 	.byte	0x3f
	.zero		1


	//   ....[33]....
        /*02b8*/ 	.word	0x00005ee0
        /*02bc*/ 	.word	0x0000003f
        /*02c0*/ 	.word	0x00000010
        /*02c4*/ 	.short	0x010a
        /*02c6*/ 	.byte	0x3f
	.zero		1


	//   ....[34]....
        /*02c8*/ 	.word	0x00005fb0
        /*02cc*/ 	.word	0x0000000c
        /*02d0*/ 	.word	0x00000020
        /*02d4*/ 	.short	0x010a
        /*02d6*/ 	.byte	0x3f
	.zero		1


	//   ....[35]....
        /*02d8*/ 	.word	0x00006080
        /*02dc*/ 	.word	0x00000007
        /*02e0*/ 	.word	0x00000000
        /*02e4*/ 	.short	0x010a
        /*02e6*/ 	.byte	0x3f
	.zero		1


	//   ....[36]....
        /*02e8*/ 	.word	0x000060d0
        /*02ec*/ 	.word	0x00000009
        /*02f0*/ 	.word	0x00000000
        /*02f4*/ 	.short	0x010a
        /*02f6*/ 	.byte	0x3f
	.zero		1


	//   ....[37]....
        /*02f8*/ 	.word	0x00006120
        /*02fc*/ 	.word	0x00000006
        /*0300*/ 	.word	0x00000000
        /*0304*/ 	.short	0x010a
        /*0306*/ 	.byte	0x3f
	.zero		1


	//----- nvinfo : EIATTR_NUM_MBARRIERS
	.align		4
.L_35:
        /*0308*/ 	.byte	0x03, 0x38
        /*030a*/ 	.short	0x000e


	//----- nvinfo : EIATTR_EXIT_INSTR_OFFSETS
	.align		4
        /*030c*/ 	.byte	0x04, 0x1c
        /*030e*/ 	.short	(.L_37 - .L_36)


	//   ....[0]....
.L_36:
        /*0310*/ 	.word	0x00001490


	//   ....[1]....
        /*0314*/ 	.word	0x000014f0


	//   ....[2]....
        /*0318*/ 	.word	0x00004d90


	//   ....[3]....
        /*031c*/ 	.word	0x00004dc0


	//   ....[4]....
        /*0320*/ 	.word	0x00005dd0


	//----- nvinfo : EIATTR_MAX_THREADS
	.align		4
.L_37:
        /*0324*/ 	.byte	0x04, 0x05
        /*0326*/ 	.short	(.L_39 - .L_38)
.L_38:
        /*0328*/ 	.word	0x00000180
        /*032c*/ 	.word	0x00000001
        /*0330*/ 	.word	0x00000001


	//----- nvinfo : EIATTR_CRS_STACK_SIZE
	.align		4
.L_39:
        /*0334*/ 	.byte	0x04, 0x1e
        /*0336*/ 	.short	(.L_41 - .L_40)
.L_40:
        /*0338*/ 	.word	0x00000000


	//----- nvinfo : EIATTR_CBANK_PARAM_SIZE
	.align		4
.L_41:
        /*033c*/ 	.byte	0x03, 0x19
        /*033e*/ 	.short	0x0470


	//----- nvinfo : EIATTR_PARAM_CBANK
	.align		4
        /*0340*/ 	.byte	0x04, 0x0a
        /*0342*/ 	.short	(.L_43 - .L_42)
	.align		4
.L_42:
        /*0344*/ 	.word	index@(.nv.constant0._ZN7cutlass13device_kernelINS_4gemm6kernel13GemmUniversalIN4cute5tupleIJiiiiEEENS1_10collective13CollectiveMmaINS1_34MainloopSm90TmaGmmaWarpSpecializedILi4ENS5_IJNS4_1CILi2EEENSA_ILi1EEESC_EEENS1_32KernelTmaWarpSpecializedPingpongEEENS5_IJNSA_ILi64EEESG_NSA_ILi32EEEEEENS_10tfloat32_tENS5_IJlSC_lEEESJ_SK_NS4_8TiledMMAINS4_8MMA_AtomIJNS4_4SM904GMMA29MMA_64x64x8_F32TF32TF32_SS_TNILNSO_7ScaleInE1ELSQ_1EEEEEENS4_6LayoutINS5_IJSC_SC_SC_EEENS5_IJNSA_ILi0EEESV_SV_EEEEENS5_IJNS4_10UnderscoreESY_SY_EEEEENS4_13SM90_TMA_LOADENS4_14ComposedLayoutINS4_7SwizzleILi3ELi4ELi3EEENS4_18smem_ptr_flag_bitsILi32EEENST_INS5_IJNSA_ILi8EEESH_EEENS5_IJSH_SC_EEEEEEEvNS4_8identityENS4_23SM90_TMA_LOAD_MULTICASTES1B_vS1C_EENS_8epilogue10collective6detail29Sm90TmaWarpSpecializedAdapterINS1G_15DefaultEpilogueISJ_SK_SK_NS1F_6thread17LinearCombinationISJ_Li1EffLNS1K_9ScaleType4KindE0ELNS_15FloatRoundStyleE2ESJ_EENS1_15EpilogueDefaultEEEEEvvEEEEvNT_6ParamsE)
        /*0348*/ 	.short	0x0210
        /*034a*/ 	.short	0x0470


	//----- nvinfo : EIATTR_SW_WAR
	.align		4
.L_43:
        /*034c*/ 	.byte	0x04, 0x36
        /*034e*/ 	.short	(.L_45 - .L_44)
.L_44:
        /*0350*/ 	.word	0x00000008
.L_45:


//--------------------- .nv.callgraph             --------------------------
	.section	.nv.callgraph,"",@"SHT_CUDA_CALLGRAPH"
	.align	4
	.sectionentsize	8
	.align		4
        /*0000*/ 	.word	0x00000000
	.align		4
        /*0004*/ 	.word	0xffffffff
	.align		4
        /*0008*/ 	.word	index@(_ZN7cutlass13device_kernelINS_4gemm6kernel13GemmUniversalIN4cute5tupleIJiiiiEEENS1_10collective13CollectiveMmaINS1_34MainloopSm90TmaGmmaWarpSpecializedILi4ENS5_IJNS4_1CILi2EEENSA_ILi1EEESC_EEENS1_32KernelTmaWarpSpecializedPingpongEEENS5_IJNSA_ILi64EEESG_NSA_ILi32EEEEEENS_10tfloat32_tENS5_IJlSC_lEEESJ_SK_NS4_8TiledMMAINS4_8MMA_AtomIJNS4_4SM904GMMA29MMA_64x64x8_F32TF32TF32_SS_TNILNSO_7ScaleInE1ELSQ_1EEEEEENS4_6LayoutINS5_IJSC_SC_SC_EEENS5_IJNSA_ILi0EEESV_SV_EEEEENS5_IJNS4_10UnderscoreESY_SY_EEEEENS4_13SM90_TMA_LOADENS4_14ComposedLayoutINS4_7SwizzleILi3ELi4ELi3EEENS4_18smem_ptr_flag_bitsILi32EEENST_INS5_IJNSA_ILi8EEESH_EEENS5_IJSH_SC_EEEEEEEvNS4_8identityENS4_23SM90_TMA_LOAD_MULTICASTES1B_vS1C_EENS_8epilogue10collective6detail29Sm90TmaWarpSpecializedAdapterINS1G_15DefaultEpilogueISJ_SK_SK_NS1F_6thread17LinearCombinationISJ_Li1EffLNS1K_9ScaleType4KindE0ELNS_15FloatRoundStyleE2ESJ_EENS1_15EpilogueDefaultEEEEEvvEEEEvNT_6ParamsE)
	.align		4
        /*000c*/ 	.word	index@(__assertfail)
	.align		4
        /*0010*/ 	.word	0x00000000
	.align		4
        /*0014*/ 	.word	0xfffffffe
	.align		4
        /*0018*/ 	.word	0x00000000
	.align		4
        /*001c*/ 	.word	0xfffffffd
	.align		4
        /*0020*/ 	.word	0x00000000
	.align		4
        /*0024*/ 	.word	0xfffffffc


//--------------------- .nv.constant4             --------------------------
	.section	.nv.constant4,"a",@progbits
	.align	8
	.align		8
.nv.constant4:
        /*0000*/ 	.dword	__assertfail
	.align		8
        /*0008*/ 	.dword	__unnamed_1
	.align		8
        /*0010*/ 	.dword	_ZN39_INTERNAL_1e5db3e3_4_k_cu_17c22ba8_66734cuda3std3__45__cpo5beginE
	.align		8
        /*0018*/ 	.dword	_ZN39_INTERNAL_1e5db3e3_4_k_cu_17c22ba8_66734cuda3std3__45__cpo3endE
	.align		8
        /*0020*/ 	.dword	_ZN39_INTERNAL_1e5db3e3_4_k_cu_17c22ba8_66734cuda3std3__45__cpo6cbeginE
	.align		8
        /*0028*/ 	.dword	_ZN39_INTERNAL_1e5db3e3_4_k_cu_17c22ba8_66734cuda3std3__45__cpo4cendE
	.align		8
        /*0030*/ 	.dword	_ZN39_INTERNAL_1e5db3e3_4_k_cu_17c22ba8_66734cuda3std3__441_GLOBAL__N__1e5db3e3_4_k_cu_17c22ba8_66736ignoreE
	.align		8
        /*0038*/ 	.dword	_ZN39_INTERNAL_1e5db3e3_4_k_cu_17c22ba8_66734cuda3std3__419piecewise_constructE
	.align		8
        /*0040*/ 	.dword	_ZN39_INTERNAL_1e5db3e3_4_k_cu_17c22ba8_66734cuda3std3__48in_placeE
	.align		8
        /*0048*/ 	.dword	_ZN39_INTERNAL_1e5db3e3_4_k_cu_17c22ba8_66734cuda3std6ranges3__45__cpo4swapE
	.align		8
        /*0050*/ 	.dword	_ZN39_INTERNAL_1e5db3e3_4_k_cu_17c22ba8_66734cuda3std6ranges3__45__cpo9iter_moveE
	.align		8
        /*0058*/ 	.dword	_ZN39_INTERNAL_1e5db3e3_4_k_cu_17c22ba8_66734cute7productE
	.align		8
        /*0060*/ 	.dword	_ZN39_INTERNAL_1e5db3e3_4_k_cu_17c22ba8_66734cute1_E
	.align		8
        /*0068*/ 	.dword	$str$22
	.align		8
        /*0070*/ 	.dword	$str$23


//--------------------- .text._ZN7cutlass13device_kernelINS_4gemm6kernel13GemmUniversalIN4cute5tupleIJiiiiEEENS1_10collective13CollectiveMmaINS1_34MainloopSm90TmaGmmaWarpSpecializedILi4ENS5_IJNS4_1CILi2EEENSA_ILi1EEESC_EEENS1_32KernelTmaWarpSpecializedPingpongEEENS5_IJNSA_ILi64EEESG_NSA_ILi32EEEEEENS_10tfloat32_tENS5_IJlSC_lEEESJ_SK_NS4_8TiledMMAINS4_8MMA_AtomIJNS4_4SM904GMMA29MMA_64x64x8_F32TF32TF32_SS_TNILNSO_7ScaleInE1ELSQ_1EEEEEENS4_6LayoutINS5_IJSC_SC_SC_EEENS5_IJNSA_ILi0EEESV_SV_EEEEENS5_IJNS4_10UnderscoreESY_SY_EEEEENS4_13SM90_TMA_LOADENS4_14ComposedLayoutINS4_7SwizzleILi3ELi4ELi3EEENS4_18smem_ptr_flag_bitsILi32EEENST_INS5_IJNSA_ILi8EEESH_EEENS5_IJSH_SC_EEEEEEEvNS4_8identityENS4_23SM90_TMA_LOAD_MULTICASTES1B_vS1C_EENS_8epilogue10collective6detail29Sm90TmaWarpSpecializedAdapterINS1G_15DefaultEpilogueISJ_SK_SK_NS1F_6thread17LinearCombinationISJ_Li1EffLNS1K_9ScaleType4KindE0ELNS_15FloatRoundStyleE2ESJ_EENS1_15EpilogueDefaultEEEEEvvEEEEvNT_6ParamsE --------------------------
	.section	.text._ZN7cutlass13device_kernelINS_4gemm6kernel13GemmUniversalIN4cute5tupleIJiiiiEEENS1_10collective13CollectiveMmaINS1_34MainloopSm90TmaGmmaWarpSpecializedILi4ENS5_IJNS4_1CILi2EEENSA_ILi1EEESC_EEENS1_32KernelTmaWarpSpecializedPingpongEEENS5_IJNSA_ILi64EEESG_NSA_ILi32EEEEEENS_10tfloat32_tENS5_IJlSC_lEEESJ_SK_NS4_8TiledMMAINS4_8MMA_AtomIJNS4_4SM904GMMA29MMA_64x64x8_F32TF32TF32_SS_TNILNSO_7ScaleInE1ELSQ_1EEEEEENS4_6LayoutINS5_IJSC_SC_SC_EEENS5_IJNSA_ILi0EEESV_SV_EEEEENS5_IJNS4_10UnderscoreESY_SY_EEEEENS4_13SM90_TMA_LOADENS4_14ComposedLayoutINS4_7SwizzleILi3ELi4ELi3EEENS4_18smem_ptr_flag_bitsILi32EEENST_INS5_IJNSA_ILi8EEESH_EEENS5_IJSH_SC_EEEEEEEvNS4_8identityENS4_23SM90_TMA_LOAD_MULTICASTES1B_vS1C_EENS_8epilogue10collective6detail29Sm90TmaWarpSpecializedAdapterINS1G_15DefaultEpilogueISJ_SK_SK_NS1F_6thread17LinearCombinationISJ_Li1EffLNS1K_9ScaleType4KindE0ELNS_15FloatRoundStyleE2ESJ_EENS1_15EpilogueDefaultEEEEEvvEEEEvNT_6ParamsE,"ax",@progbits
	.align	128
.text._ZN7cutlass13device_kernelINS_4gemm6kernel13GemmUniversalIN4cute5tupleIJiiiiEEENS1_10collective13CollectiveMmaINS1_34MainloopSm90TmaGmmaWarpSpecializedILi4ENS5_IJNS4_1CILi2EEENSA_ILi1EEESC_EEENS1_32KernelTmaWarpSpecializedPingpongEEENS5_IJNSA_ILi64EEESG_NSA_ILi32EEEEEENS_10tfloat32_tENS5_IJlSC_lEEESJ_SK_NS4_8TiledMMAINS4_8MMA_AtomIJNS4_4SM904GMMA29MMA_64x64x8_F32TF32TF32_SS_TNILNSO_7ScaleInE1ELSQ_1EEEEEENS4_6LayoutINS5_IJSC_SC_SC_EEENS5_IJNSA_ILi0EEESV_SV_EEEEENS5_IJNS4_10UnderscoreESY_SY_EEEEENS4_13SM90_TMA_LOADENS4_14ComposedLayoutINS4_7SwizzleILi3ELi4ELi3EEENS4_18smem_ptr_flag_bitsILi32EEENST_INS5_IJNSA_ILi8EEESH_EEENS5_IJSH_SC_EEEEEEEvNS4_8identityENS4_23SM90_TMA_LOAD_MULTICASTES1B_vS1C_EENS_8epilogue10collective6detail29Sm90TmaWarpSpecializedAdapterINS1G_15DefaultEpilogueISJ_SK_SK_NS1F_6thread17LinearCombinationISJ_Li1EffLNS1K_9ScaleType4KindE0ELNS_15FloatRoundStyleE2ESJ_EENS1_15EpilogueDefaultEEEEEvvEEEEvNT_6ParamsE:
        .type           _ZN7cutlass13device_kernelINS_4gemm6kernel13GemmUniversalIN4cute5tupleIJiiiiEEENS1_10collective13CollectiveMmaINS1_34MainloopSm90TmaGmmaWarpSpecializedILi4ENS5_IJNS4_1CILi2EEENSA_ILi1EEESC_EEENS1_32KernelTmaWarpSpecializedPingpongEEENS5_IJNSA_ILi64EEESG_NSA_ILi32EEEEEENS_10tfloat32_tENS5_IJlSC_lEEESJ_SK_NS4_8TiledMMAINS4_8MMA_AtomIJNS4_4SM904GMMA29MMA_64x64x8_F32TF32TF32_SS_TNILNSO_7ScaleInE1ELSQ_1EEEEEENS4_6LayoutINS5_IJSC_SC_SC_EEENS5_IJNSA_ILi0EEESV_SV_EEEEENS5_IJNS4_10UnderscoreESY_SY_EEEEENS4_13SM90_TMA_LOADENS4_14ComposedLayoutINS4_7SwizzleILi3ELi4ELi3EEENS4_18smem_ptr_flag_bitsILi32EEENST_INS5_IJNSA_ILi8EEESH_EEENS5_IJSH_SC_EEEEEEEvNS4_8identityENS4_23SM90_TMA_LOAD_MULTICASTES1B_vS1C_EENS_8epilogue10collective6detail29Sm90TmaWarpSpecializedAdapterINS1G_15DefaultEpilogueISJ_SK_SK_NS1F_6thread17LinearCombinationISJ_Li1EffLNS1K_9ScaleType4KindE0ELNS_15FloatRoundStyleE2ESJ_EENS1_15EpilogueDefaultEEEEEvvEEEEvNT_6ParamsE,@function
        .size           _ZN7cutlass13device_kernelINS_4gemm6kernel13GemmUniversalIN4cute5tupleIJiiiiEEENS1_10collective13CollectiveMmaINS1_34MainloopSm90TmaGmmaWarpSpecializedILi4ENS5_IJNS4_1CILi2EEENSA_ILi1EEESC_EEENS1_32KernelTmaWarpSpecializedPingpongEEENS5_IJNSA_ILi64EEESG_NSA_ILi32EEEEEENS_10tfloat32_tENS5_IJlSC_lEEESJ_SK_NS4_8TiledMMAINS4_8MMA_AtomIJNS4_4SM904GMMA29MMA_64x64x8_F32TF32TF32_SS_TNILNSO_7ScaleInE1ELSQ_1EEEEEENS4_6LayoutINS5_IJSC_SC_SC_EEENS5_IJNSA_ILi0EEESV_SV_EEEEENS5_IJNS4_10UnderscoreESY_SY_EEEEENS4_13SM90_TMA_LOADENS4_14ComposedLayoutINS4_7SwizzleILi3ELi4ELi3EEENS4_18smem_ptr_flag_bitsILi32EEENST_INS5_IJNSA_ILi8EEESH_EEENS5_IJSH_SC_EEEEEEEvNS4_8identityENS4_23SM90_TMA_LOAD_MULTICASTES1B_vS1C_EENS_8epilogue10collective6detail29Sm90TmaWarpSpecializedAdapterINS1G_15DefaultEpilogueISJ_SK_SK_NS1F_6thread17LinearCombinationISJ_Li1EffLNS1K_9ScaleType4KindE0ELNS_15FloatRoundStyleE2ESJ_EENS1_15EpilogueDefaultEEEEEvvEEEEvNT_6ParamsE,(.L_x_136 - _ZN7cutlass13device_kernelINS_4gemm6kernel13GemmUniversalIN4cute5tupleIJiiiiEEENS1_10collective13CollectiveMmaINS1_34MainloopSm90TmaGmmaWarpSpecializedILi4ENS5_IJNS4_1CILi2EEENSA_ILi1EEESC_EEENS1_32KernelTmaWarpSpecializedPingpongEEENS5_IJNSA_ILi64EEESG_NSA_ILi32EEEEEENS_10tfloat32_tENS5_IJlSC_lEEESJ_SK_NS4_8TiledMMAINS4_8MMA_AtomIJNS4_4SM904GMMA29MMA_64x64x8_F32TF32TF32_SS_TNILNSO_7ScaleInE1ELSQ_1EEEEEENS4_6LayoutINS5_IJSC_SC_SC_EEENS5_IJNSA_ILi0EEESV_SV_EEEEENS5_IJNS4_10UnderscoreESY_SY_EEEEENS4_13SM90_TMA_LOADENS4_14ComposedLayoutINS4_7SwizzleILi3ELi4ELi3EEENS4_18smem_ptr_flag_bitsILi32EEENST_INS5_IJNSA_ILi8EEESH_EEENS5_IJSH_SC_EEEEEEEvNS4_8identityENS4_23SM90_TMA_LOAD_MULTICASTES1B_vS1C_EENS_8epilogue10collective6detail29Sm90TmaWarpSpecializedAdapterINS1G_15DefaultEpilogueISJ_SK_SK_NS1F_6thread17LinearCombinationISJ_Li1EffLNS1K_9ScaleType4KindE0ELNS_15FloatRoundStyleE2ESJ_EENS1_15EpilogueDefaultEEEEEvvEEEEvNT_6ParamsE)
        .other          _ZN7cutlass13device_kernelINS_4gemm6kernel13GemmUniversalIN4cute5tupleIJiiiiEEENS1_10collective13CollectiveMmaINS1_34MainloopSm90TmaGmmaWarpSpecializedILi4ENS5_IJNS4_1CILi2EEENSA_ILi1EEESC_EEENS1_32KernelTmaWarpSpecializedPingpongEEENS5_IJNSA_ILi64EEESG_NSA_ILi32EEEEEENS_10tfloat32_tENS5_IJlSC_lEEESJ_SK_NS4_8TiledMMAINS4_8MMA_AtomIJNS4_4SM904GMMA29MMA_64x64x8_F32TF32TF32_SS_TNILNSO_7ScaleInE1ELSQ_1EEEEEENS4_6LayoutINS5_IJSC_SC_SC_EEENS5_IJNSA_ILi0EEESV_SV_EEEEENS5_IJNS4_10UnderscoreESY_SY_EEEEENS4_13SM90_TMA_LOADENS4_14ComposedLayoutINS4_7SwizzleILi3ELi4ELi3EEENS4_18smem_ptr_flag_bitsILi32EEENST_INS5_IJNSA_ILi8EEESH_EEENS5_IJSH_SC_EEEEEEEvNS4_8identityENS4_23SM90_TMA_LOAD_MULTICASTES1B_vS1C_EENS_8epilogue10collective6detail29Sm90TmaWarpSpecializedAdapterINS1G_15DefaultEpilogueISJ_SK_SK_NS1F_6thread17LinearCombinationISJ_Li1EffLNS1K_9ScaleType4KindE0ELNS_15FloatRoundStyleE2ESJ_EENS1_15EpilogueDefaultEEEEEvvEEEEvNT_6ParamsE,@"STO_CUDA_ENTRY STV_DEFAULT"
_ZN7cutlass13device_kernelINS_4gemm6kernel13GemmUniversalIN4cute5tupleIJiiiiEEENS1_10collective13CollectiveMmaINS1_34MainloopSm90TmaGmmaWarpSpecializedILi4ENS5_IJNS4_1CILi2EEENSA_ILi1EEESC_EEENS1_32KernelTmaWarpSpecializedPingpongEEENS5_IJNSA_ILi64EEESG_NSA_ILi32EEEEEENS_10tfloat32_tENS5_IJlSC_lEEESJ_SK_NS4_8TiledMMAINS4_8MMA_AtomIJNS4_4SM904GMMA29MMA_64x64x8_F32TF32TF32_SS_TNILNSO_7ScaleInE1ELSQ_1EEEEEENS4_6LayoutINS5_IJSC_SC_SC_EEENS5_IJNSA_ILi0EEESV_SV_EEEEENS5_IJNS4_10UnderscoreESY_SY_EEEEENS4_13SM90_TMA_LOADENS4_14ComposedLayoutINS4_7SwizzleILi3ELi4ELi3EEENS4_18smem_ptr_flag_bitsILi32EEENST_INS5_IJNSA_ILi8EEESH_EEENS5_IJSH_SC_EEEEEEEvNS4_8identityENS4_23SM90_TMA_LOAD_MULTICASTES1B_vS1C_EENS_8epilogue10collective6detail29Sm90TmaWarpSpecializedAdapterINS1G_15DefaultEpilogueISJ_SK_SK_NS1F_6thread17LinearCombinationISJ_Li1EffLNS1K_9ScaleType4KindE0ELNS_15FloatRoundStyleE2ESJ_EENS1_15EpilogueDefaultEEEEEvvEEEEvNT_6ParamsE:
[----:B------:R-:W0:Y:S01]  /*0000*/  LDC R1, c[0x0][0x28] ;  /* 0x00000a00ff017b82 */ /* 0x000e220000000800 */
[----:B------:R-:W1:Y:S01]  /*0010*/  S2R R3, SR_TID.X ;  /* 0x0000000000037919 */ /* 0x000e620000002100 */
[----:B------:R-:W-:Y:S01]  /*0020*/  ELECT P0, URZ, PT ;  /* 0x00000000003f782f */ /* 0x000fe20003800000 */
[----:B------:R-:W-:Y:S01]  /*0030*/  BSSY B0, `(.L_x_0) ;  /* 0x0000014000007945 */ /* 0x000fe20003800000 */
[--C-:B-1----:R-:W-:Y:S02]  /*0040*/  SHF.R.U32.HI R0, RZ, 0x5, R3.reuse ;  /* 0x00000005ff007819 */ /* 0x102fe40000011603 */
[----:B------:R-:W-:-:S03]  /*0050*/  SHF.R.U32.HI R5, RZ, 0x7, R3 ;  /* 0x00000007ff057819 */ /* 0x000fc60000011603 */
[----:B------:R-:W1:Y:S02]  /*0060*/  SHFL.IDX PT, R2, R0, RZ, 0x1f ;  /* 0x00001fff00027589 */ /* 0x000e6400000e0000 */
[----:B-1----:R-:W-:Y:S02]  /*0070*/  R2UR UR6, R2 ;  /* 0x00000000020672ca */ /* 0x002fe400000e0000 */
[----:B------:R1:W2:Y:S11]  /*0080*/  SHFL.IDX PT, R2, R5, RZ, 0x1f ;  /* 0x00001fff05027589 */ /* 0x0002b600000e0000 */
[----:B------:R-:W-:-:S02]  /*0090*/  USHF.R.S32.HI UR4, URZ, 0x1f, UR6 ;  /* 0x0000001f3f047899 */ /* 0x000fc40008011406 */
[----:B------:R-:W-:Y:S02]  /*00a0*/  ISETP.NE.OR P0, PT, RZ, UR6, !P0 ;  /* 0x00000006ff007c0c */ /* 0x000fe4000c705670 */
[----:B------:R-:W-:-:S04]  /*00b0*/  ULEA.HI UR4, UR4, UR6, URZ, 0x2 ;  /* 0x0000000604047291 */ /* 0x000fc8000f8f103f */
[----:B------:R-:W-:-:S04]  /*00c0*/  ULOP3.LUT UR4, UR4, 0xfffffffc, URZ, 0xc0, !UPT ;  /* 0xfffffffc04047892 */ /* 0x000fc8000f8ec03f */
[----:B------:R-:W-:-:S03]  /*00d0*/  UIADD3 UR6, UR6, -UR4, URZ ;  /* 0x8000000406067290 */ /* 0x000fc6000fffe03f */
[----:B012---:R-:W-:Y:S09]  /*00e0*/  @P0 BRA `(.L_x_1) ;  /* 0x0000000000200947 */ /* 0x007ff20003800000 */
[----:B------:R-:W-:Y:S02]  /*00f0*/  ULDC.64 UR4, c[0x0][0x198] ;  /* 0x0000660000047ab9 */ /* 0x000fe40000000a00 */
[----:B------:R-:W-:Y:S02]  /*0100*/  UIADD3 UR8, UP0, UR4, 0xf0, URZ ;  /* 0x000000f004087890 */ /* 0x000fe4000ff1e03f */
[----:B------:R-:W-:Y:S02]  /*0110*/  UIADD3 UR4, UP1, UR4, 0x1f0, URZ ;  /* 0x000001f004047890 */ /* 0x000fe4000ff3e03f */
[----:B------:R-:W-:Y:S02]  /*0120*/  UIADD3.X UR9, URZ, UR5, URZ, UP0, !UPT ;  /* 0x000000053f097290 */ /* 0x000fe400087fe43f */
[----:B------:R-:W-:-:S07]  /*0130*/  UIADD3.X UR5, URZ, UR5, URZ, UP1, !UPT ;  /* 0x000000053f057290 */ /* 0x000fce0008ffe43f */
[----:B------:R0:W-:Y:S02]  /*0140*/  UTMACCTL.PF [UR8] ;  /* 0x00000000080079b9 */ /* 0x0001e40008040000 */
[----:B------:R0:W-:Y:S02]  /*0150*/  UTMACCTL.PF [UR4] ;  /* 0x00000000040079b9 */ /* 0x0001e40008040000 */
[----:B0-----:R-:W-:Y:S01]  /*0160*/  NOP ;  /* 0x0000000000007918 */ /* 0x001fe20000000000 */
.L_x_1:
[----:B------:R-:W-:Y:S05]  /*0170*/  BSYNC B0 ;  /* 0x0000000000007941 */ /* 0x000fea0003800000 */
.L_x_0:
[----:B------:R-:W0:Y:S01]  /*0180*/  SHFL.IDX PT, R6, R0, RZ, 0x1f ;  /* 0x00001fff00067589 */ /* 0x000e2200000e0000 */
[----:B------:R-:W-:Y:S01]  /*0190*/  R2UR UR19, R2 ;  /* 0x00000000021372ca */ /* 0x000fe200000e0000 */
[----:B------:R-:W-:-:S04]  /*01a0*/  UISETP.NE.AND UP0, UPT, UR6, 0x3, UPT ;  /* 0x000000030600788c */ /* 0x000fc8000bf05270 */
[----:B------:R-:W-:-:S08]  /*01b0*/  UISETP.EQ.OR UP0, UPT, UR6, URZ, !UP0 ;  /* 0x0000003f0600728c */ /* 0x000fd0000c702670 */
[----:B------:R-:W-:Y:S02]  /*01c0*/  UIADD3 UR14, UR19, -0x1, URZ ;  /* 0xffffffff130e7890 */ /* 0x000fe4000fffe03f */
[----:B------:R-:W-:Y:S02]  /*01d0*/  UISETP.EQ.AND UP0, UPT, UR19, URZ, UP0 ;  /* 0x0000003f1300728c */ /* 0x000fe40008702270 */
[----:B------:R-:W-:Y:S02]  /*01e0*/  UISETP.GE.U32.AND UP1, UPT, UR14, 0x2, UPT ;  /* 0x000000020e00788c */ /* 0x000fe4000bf26070 */
[----:B------:R-:W-:Y:S01]  /*01f0*/  USEL UR36, URZ, 0x1, !UP0 ;  /* 0x000000013f247887 */ /* 0x000fe2000c000000 */
[----:B0-----:R-:W-:-:S03]  /*0200*/  ISETP.NE.AND P0, PT, R6, RZ, PT ;  /* 0x000000ff0600720c */ /* 0x001fc60003f05270 */
[----:B------:R-:W-:-:S10]  /*0210*/  USEL UR36, UR36, 0x2, UP1 ;  /* 0x0000000224247887 */ /* 0x000fd40008800000 */
[----:B------:R-:W-:Y:S05]  /*0220*/  @P0 BRA `(.L_x_2) ;  /* 0x0000000000580947 */ /* 0x000fea0003800000 */
[----:B------:R-:W0:Y:S01]  /*0230*/  S2UR UR7, SR_CgaCtaId ;  /* 0x00000000000779c3 */ /* 0x000e220000008800 */
[----:B------:R-:W-:Y:S01]  /*0240*/  UMOV UR4, 0x400 ;  /* 0x0000040000047882 */ /* 0x000fe20000000000 */
[----:B------:R-:W-:Y:S01]  /*0250*/  UMOV UR5, 0x1 ;  /* 0x0000000100057882 */ /* 0x000fe20000000000 */
[----:B------:R-:W-:Y:S01]  /*0260*/  UMOV UR8, 0x2 ;  /* 0x0000000200087882 */ /* 0x000fe20000000000 */
[----:B------:R-:W-:Y:S01]  /*0270*/  ELECT P0, URZ, PT ;  /* 0x00000000003f782f */ /* 0x000fe20003800000 */
[----:B------:R-:W-:-:S04]  /*0280*/  UIADD3 UR8, -UR8, 0x100000, URZ ;  /* 0x0010000008087890 */ /* 0x000fc8000fffe13f */
[----:B------:R-:W-:Y:S02]  /*0290*/  USHF.L.U32 UR9, UR8, 0xb, URZ ;  /* 0x0000000b08097899 */ /* 0x000fe4000800063f */
[----:B------:R-:W-:Y:S02]  /*02a0*/  USHF.L.U32 UR8, UR8, 0x1, URZ ;  /* 0x0000000108087899 */ /* 0x000fe4000800063f */
[----:B0-----:R-:W-:Y:S02]  /*02b0*/  ULEA UR7, UR7, UR4, 0x18 ;  /* 0x0000000407077291 */ /* 0x001fe4000f8ec03f */
[----:B------:R-:W-:-:S04]  /*02c0*/  UIADD3 UR4, -UR5, 0x100000, URZ ;  /* 0x0010000005047890 */ /* 0x000fc8000fffe13f */
[----:B------:R-:W-:Y:S02]  /*02d0*/  USHF.L.U32 UR5, UR4, 0xb, URZ ;  /* 0x0000000b04057899 */ /* 0x000fe4000800063f */
[----:B------:R-:W-:Y:S01]  /*02e0*/  USHF.L.U32 UR4, UR4, 0x1, URZ ;  /* 0x0000000104047899 */ /* 0x000fe2000800063f */
[----:B------:R-:W0:Y:S11]  /*02f0*/  FENCE.VIEW.ASYNC.S ;  /* 0x00000000000073c6 */ /* 0x000e360000000000 */
[----:B0-----:R0:W1:Y:S01]  /*0300*/  SYNCS.EXCH.64 URZ, [UR7], UR4 ;  /* 0x00000004073f75b2 */ /* 0x0010620008000100 */
[----:B------:R0:W2:Y:S01]  /*0310*/  SYNCS.EXCH.64 URZ, [UR7+0x20], UR8 ;  /* 0x00002008073f75b2 */ /* 0x0000a20008000100 */
[----:B------:R0:W3:Y:S01]  /*0320*/  SYNCS.EXCH.64 URZ, [UR7+0x8], UR4 ;  /* 0x00000804073f75b2 */ /* 0x0000e20008000100 */
[----:B------:R0:W4:Y:S01]  /*0330*/  SYNCS.EXCH.64 URZ, [UR7+0x28], UR8 ;  /* 0x00002808073f75b2 */ /* 0x0001220008000100 */
[----:B------:R0:W0:Y:S01]  /*0340*/  SYNCS.EXCH.64 URZ, [UR7+0x10], UR4 ;  /* 0x00001004073f75b2 */ /* 0x0000220008000100 */
[----:B------:R0:W0:Y:S01]  /*0350*/  SYNCS.EXCH.64 URZ, [UR7+0x30], UR8 ;  /* 0x00003008073f75b2 */ /* 0x0000220008000100 */
[----:B------:R0:W0:Y:S01]  /*0360*/  SYNCS.EXCH.64 URZ, [UR7+0x18], UR4 ;  /* 0x00001804073f75b2 */ /* 0x0000220008000100 */
[----:B------:R0:W0:Y:S01]  /*0370*/  SYNCS.EXCH.64 URZ, [UR7+0x38], UR8 ;  /* 0x00003808073f75b2 */ /* 0x0000220008000100 */
[----:B------:R-:W-:Y:S01]  /*0380*/  NOP ;  /* 0x0000000000007918 */ /* 0x000fe20000000000 */
.L_x_2:
[----:B------:R-:W5:Y:S01]  /*0390*/  S2UR UR15, SR_CTAID.X ;  /* 0x00000000000f79c3 */ /* 0x000f620000002500 */
[----:B------:R-:W-:Y:S01]  /*03a0*/  SHF.R.S32.HI R2, RZ, 0x1f, R3 ;  /* 0x0000001fff027819 */ /* 0x000fe20000011403 */
[----:B------:R-:W1:Y:S01]  /*03b0*/  SHFL.IDX PT, R7, R0, RZ, 0x1f ;  /* 0x00001fff00077589 */ /* 0x000e6200000e0000 */
[----:B------:R-:W-:Y:S02]  /*03c0*/  ELECT P0, URZ, PT ;  /* 0x00000000003f782f */ /* 0x000fe40003800000 */
[----:B------:R-:W-:Y:S01]  /*03d0*/  SHF.R.S32.HI R11, RZ, 0x1f, R6 ;  /* 0x0000001fff0b7819 */ /* 0x000fe20000011406 */
[----:B0-----:R-:W-:Y:S01]  /*03e0*/  ULDC UR4, c[0x0][0x150] ;  /* 0x0000540000047ab9 */ /* 0x001fe20000000800 */
[----:B------:R-:W-:Y:S01]  /*03f0*/  LEA.HI R2, R2, R3, RZ, 0x7 ;  /* 0x0000000302027211 */ /* 0x000fe200078f38ff */
[----:B------:R-:W0:Y:S01]  /*0400*/  SHFL.IDX PT, R8, R0, RZ, 0x1f ;  /* 0x00001fff00087589 */ /* 0x000e2200000e0000 */
[----:B------:R-:W2:Y:S01]  /*0410*/  S2UR UR8, SR_CTAID.Y ;  /* 0x00000000000879c3 */ /* 0x000ea20000002600 */
[----:B------:R-:W-:-:S02]  /*0420*/  ELECT P1, URZ, PT ;  /* 0x00000000003f782f */ /* 0x000fc40003820000 */
[----:B------:R-:W-:Y:S01]  /*0430*/  LOP3.LUT R2, R2, 0xffffff80, RZ, 0xc0, !PT ;  /* 0xffffff8002027812 */ /* 0x000fe200078ec0ff */
[----:B------:R-:W-:Y:S01]  /*0440*/  ULDC UR7, c[0x0][0x144] ;  /* 0x0000510000077ab9 */ /* 0x000fe20000000800 */
[----:B------:R-:W-:Y:S01]  /*0450*/  LEA.HI R11, R11, R6, RZ, 0x2 ;  /* 0x000000060b0b7211 */ /* 0x000fe200078f10ff */
[----:B------:R-:W-:Y:S01]  /*0460*/  UMOV UR18, 0x80 ;  /* 0x0000008000127882 */ /* 0x000fe20000000000 */
[----:B------:R-:W-:Y:S01]  /*0470*/  NOP ;  /* 0x0000000000007918 */ /* 0x000fe20000000000 */
[----:B------:R-:W-:Y:S01]  /*0480*/  IMAD.IADD R4, R3, 0x1, -R2 ;  /* 0x0000000103047824 */ /* 0x000fe200078e0a02 */
[----:B------:R-:W-:Y:S01]  /*0490*/  LOP3.LUT R11, R11, 0x3ffffffc, RZ, 0xc0, !PT ;  /* 0x3ffffffc0b0b7812 */ /* 0x000fe200078ec0ff */
[----:B------:R-:W-:Y:S01]  /*04a0*/  NOP ;  /* 0x0000000000007918 */ /* 0x000fe20000000000 */
[----:B------:R-:W-:Y:S01]  /*04b0*/  ULDC UR17, c[0x0][0x148] ;  /* 0x0000520000117ab9 */ /* 0x000fe20000000800 */
[----:B------:R-:W-:Y:S01]  /*04c0*/  IMAD.MOV.U32 R23, RZ, RZ, 0x1 ;  /* 0x00000001ff177424 */ /* 0x000fe200078e00ff */
[----:B------:R-:W-:Y:S01]  /*04d0*/  SHF.R.S32.HI R9, RZ, 0x1f, R4 ;  /* 0x0000001fff097819 */ /* 0x000fe20000011404 */
[----:B------:R-:W-:Y:S01]  /*04e0*/  IMAD.IADD R11, R6, 0x1, -R11 ;  /* 0x00000001060b7824 */ /* 0x000fe200078e0a0b */
[----:B------:R-:W3:Y:S01]  /*04f0*/  SHFL.IDX PT, R5, R5, RZ, 0x1f ;  /* 0x00001fff05057589 */ /* 0x000ee200000e0000 */
[----:B------:R-:W-:-:S02]  /*0500*/  ISETP.NE.AND P2, PT, RZ, UR19, PT ;  /* 0x00000013ff007c0c */ /* 0x000fc4000bf45270 */
[----:B-----5:R-:W-:Y:S02]  /*0510*/  I2FP.F32.U32 R10, UR15 ;  /* 0x0000000f000a7c45 */ /* 0x020fe40008201000 */
[----:B------:R-:W-:Y:S02]  /*0520*/  LEA.HI R2, R9, R4, RZ, 0x3 ;  /* 0x0000000409027211 */ /* 0x000fe400078f18ff */
[----:B-1----:R-:W-:Y:S01]  /*0530*/  ISETP.NE.OR P0, PT, R7, RZ, !P0 ;  /* 0x000000ff0700720c */ /* 0x002fe20004705670 */
[----:B------:R-:W-:Y:S01]  /*0540*/  FMUL R10, R10, UR4 ;  /* 0x000000040a0a7c20 */ /* 0x000fe20008400000 */
[--C-:B------:R-:W-:Y:S01]  /*0550*/  SHF.R.S32.HI R7, RZ, 0x3, R2.reuse ;  /* 0x00000003ff077819 */ /* 0x100fe20000011402 */
[----:B------:R-:W-:Y:S01]  /*0560*/  ULDC UR4, c[0x0][0x154] ;  /* 0x0000550000047ab9 */ /* 0x000fe20000000800 */
[----:B------:R-:W-:Y:S02]  /*0570*/  SHF.R.S32.HI R2, RZ, 0x1f, R2 ;  /* 0x0000001fff027819 */ /* 0x000fe40000011402 */
[----:B0-----:R-:W-:Y:S01]  /*0580*/  ISETP.NE.OR P1, PT, R8, RZ, !P1 ;  /* 0x000000ff0800720c */ /* 0x001fe20004f25670 */
[----:B------:R-:W0:Y:S01]  /*0590*/  F2I.U32.TRUNC.NTZ R10, R10 ;  /* 0x0000000a000a7305 */ /* 0x000e22000020f000 */
[----:B------:R-:W-:-:S02]  /*05a0*/  LEA.HI R2, R2, R7, RZ, 0x2 ;  /* 0x0000000702027211 */ /* 0x000fc400078f10ff */
[----:B--2---:R-:W-:Y:S02]  /*05b0*/  I2FP.F32.U32 R0, UR8 ;  /* 0x0000000800007c45 */ /* 0x004fe40008201000 */
[----:B------:R-:W-:Y:S01]  /*05c0*/  LOP3.LUT R2, R2, 0xfffffffc, RZ, 0xc0, !PT ;  /* 0xfffffffc02027812 */ /* 0x000fe200078ec0ff */
[----:B------:R-:W-:Y:S02]  /*05d0*/  VOTEU.ALL UP0, P0 ;  /* 0x00000000003f7886 */ /* 0x000fe40000000000 */
[----:B------:R-:W-:Y:S02]  /*05e0*/  FMUL R6, R0, UR4 ;  /* 0x0000000400067c20 */ /* 0x000fe40008400000 */
[----:B------:R-:W-:Y:S01]  /*05f0*/  IMAD.IADD R2, R7, 0x1, -R2 ;  /* 0x0000000107027824 */ /* 0x000fe200078e0a02 */
[----:B------:R-:W1:Y:S01]  /*0600*/  @!UP0 S2UR UR11, SR_CgaCtaId ;  /* 0x00000000000b89c3 */ /* 0x000e620000008800 */
[----:B------:R-:W-:Y:S01]  /*0610*/  VOTEU.ALL UP1, P1 ;  /* 0x00000000003f7886 */ /* 0x000fe20000820000 */
[----:B------:R-:W-:Y:S01]  /*0620*/  @!UP0 UMOV UR10, 0x400 ;  /* 0x00000400000a8882 */ /* 0x000fe20000000000 */
[----:B------:R-:W-:Y:S01]  /*0630*/  IMAD R2, R11, 0x4, R2 ;  /* 0x000000040b027824 */ /* 0x000fe200078e0202 */
[----:B0-----:R-:W-:Y:S01]  /*0640*/  R2UR UR4, R10 ;  /* 0x000000000a0472ca */ /* 0x001fe200000e0000 */
[----:B------:R-:W0:Y:S01]  /*0650*/  F2I.U32.TRUNC.NTZ R6, R6 ;  /* 0x0000000600067305 */ /* 0x000e22000020f000 */
[----:B------:R-:W-:Y:S01]  /*0660*/  @!UP1 UMOV UR13, 0x400 ;  /* 0x00000400000d9882 */ /* 0x000fe20000000000 */
[C---:B------:R-:W-:Y:S01]  /*0670*/  IMAD.SHL.U32 R7, R2.reuse, 0x4, RZ ;  /* 0x0000000402077824 */ /* 0x040fe200078e00ff */
[----:B------:R-:W-:Y:S01]  /*0680*/  LEA.HI R0, R2, R2, RZ, 0x1 ;  /* 0x0000000202007211 */ /* 0x000fe200078f08ff */
[----:B------:R-:W2:Y:S01]  /*0690*/  @!UP1 S2UR UR16, SR_CgaCtaId ;  /* 0x00000000001099c3 */ /* 0x000ea20000008800 */
[----:B------:R-:W-:Y:S01]  /*06a0*/  VOTEU.ALL UP2, P1 ;  /* 0x00000000003f7886 */ /* 0x000fe20000840000 */
[----:B------:R-:W-:Y:S01]  /*06b0*/  VOTEU.ALL UP3, P1 ;  /* 0x00000000003f7886 */ /* 0x000fe20000860000 */
[----:B------:R-:W-:Y:S01]  /*06c0*/  LOP3.LUT R11, R0, 0xfffffffe, RZ, 0xc0, !PT ;  /* 0xfffffffe000b7812 */ /* 0x000fe200078ec0ff */
[----:B------:R-:W-:Y:S01]  /*06d0*/  VOTEU.ALL UP4, P1 ;  /* 0x00000000003f7886 */ /* 0x000fe20000880000 */
[----:B------:R-:W-:Y:S01]  /*06e0*/  LOP3.LUT R22, R2, 0xc, R7, 0x78, !PT ;  /* 0x0000000c02167812 */ /* 0x000fe200078e7807 */
[----:B------:R-:W-:-:S02]  /*06f0*/  VOTEU.ALL UP5, P1 ;  /* 0x00000000003f7886 */ /* 0x000fc400008a0000 */
[----:B------:R-:W-:Y:S01]  /*0700*/  IMAD.IADD R11, R2, 0x1, -R11 ;  /* 0x00000001020b7824 */ /* 0x000fe200078e0a0b */
[----:B------:R-:W-:Y:S01]  /*0710*/  UIADD3 UR4, -UR4, URZ, URZ ;  /* 0x0000003f04047290 */ /* 0x000fe2000fffe13f */
[----:B------:R-:W5:Y:S01]  /*0720*/  LDC R2, c[0x0][0x140] ;  /* 0x00005000ff027b82 */ /* 0x000f620000000800 */
[----:B0-----:R-:W-:Y:S02]  /*0730*/  R2UR UR9, R6 ;  /* 0x00000000060972ca */ /* 0x001fe400000e0000 */
[----:B------:R-:W-:Y:S02]  /*0740*/  UIMAD UR7, UR7, UR4, UR15 ;  /* 0x00000004070772a4 */ /* 0x000fe4000f8e020f */
[----:B-1----:R-:W-:Y:S01]  /*0750*/  @!UP0 ULEA UR12, UR11, UR10, 0x18 ;  /* 0x0000000a0b0c8291 */ /* 0x002fe2000f8ec03f */
[----:B------:R-:W-:Y:S01]  /*0760*/  UMOV UR4, 0x20 ;  /* 0x0000002000047882 */ /* 0x000fe20000000000 */
[----:B------:R-:W-:-:S04]  /*0770*/  @!UP1 UIADD3 UR10, -UR18, 0x100000, URZ ;  /* 0x00100000120a9890 */ /* 0x000fc8000fffe13f */
[----:B------:R-:W-:Y:S02]  /*0780*/  @!UP1 USHF.L.U32 UR11, UR10, 0xb, URZ ;  /* 0x0000000b0a0b9899 */ /* 0x000fe4000800063f */
[----:B------:R-:W-:Y:S01]  /*0790*/  @!UP1 USHF.L.U32 UR10, UR10, 0x1, URZ ;  /* 0x000000010a0a9899 */ /* 0x000fe2000800063f */
[----:B------:R-:W-:Y:S01]  /*07a0*/  ISETP.NE.AND P3, PT, R11, UR7, PT ;  /* 0x000000070b007c0c */ /* 0x000fe2000bf65270 */
[----:B------:R-:W-:-:S04]  /*07b0*/  @!UP0 UIADD3 UR4, -UR4, 0x100000, URZ ;  /* 0x0010000004048890 */ /* 0x000fc8000fffe13f */
[----:B------:R-:W-:Y:S02]  /*07c0*/  @!UP0 USHF.L.U32 UR5, UR4, 0xb, URZ ;  /* 0x0000000b04058899 */ /* 0x000fe4000800063f */
[----:B------:R-:W-:Y:S01]  /*07d0*/  @!UP0 USHF.L.U32 UR4, UR4, 0x1, URZ ;  /* 0x0000000104048899 */ /* 0x000fe2000800063f */
[----:B------:R-:W-:Y:S01]  /*07e0*/  VOTEU.ALL UP0, P0 ;  /* 0x00000000003f7886 */ /* 0x000fe20000000000 */
[----:B--2---:R-:W-:Y:S01]  /*07f0*/  @!UP1 ULEA UR13, UR16, UR13, 0x18 ;  /* 0x0000000d100d9291 */ /* 0x004fe2000f8ec03f */
[----:B------:R-:W-:Y:S01]  /*0800*/  VOTEU.ALL UP1, P0 ;  /* 0x00000000003f7886 */ /* 0x000fe20000020000 */
[----:B------:R-:W-:Y:S01]  /*0810*/  UIADD3 UR9, -UR9, URZ, URZ ;  /* 0x0000003f09097290 */ /* 0x000fe2000fffe13f */
[----:B------:R-:W-:Y:S01]  /*0820*/  LOP3.LUT P0, RZ, R4, 0x7, RZ, 0xc0, !PT ;  /* 0x0000000704ff7812 */ /* 0x000fe2000780c0ff */
[----:B------:R-:W0:Y:S06]  /*0830*/  FENCE.VIEW.ASYNC.S ;  /* 0x00000000000073c6 */ /* 0x000e2c0000000000 */
[----:B0-----:R-:W0:Y:S01]  /*0840*/  @!UP0 SYNCS.EXCH.64 URZ, [UR12+0x70], UR4 ;  /* 0x000070040c3f85b2 */ /* 0x001e220008000100 */
[----:B------:R-:W-:-:S02]  /*0850*/  @P3 LEA.HI R0, R22, R22, RZ, 0x1 ;  /* 0x0000001616003211 */ /* 0x000fc400078f08ff */
[----:B-----5:R-:W-:Y:S02]  /*0860*/  ISETP.EQ.U32.AND P1, PT, R2, 0x1, PT ;  /* 0x000000010200780c */ /* 0x020fe40003f22070 */
[----:B------:R-:W-:Y:S02]  /*0870*/  @P3 SHF.R.S32.HI R0, RZ, 0x1, R0 ;  /* 0x00000001ff003819 */ /* 0x000fe40000011400 */
[----:B------:R-:W-:Y:S01]  /*0880*/  ISETP.LT.U32.AND P0, PT, R22, 0x2, !P0 ;  /* 0x000000021600780c */ /* 0x000fe20004701070 */
[----:B------:R1:W2:Y:S01]  /*0890*/  @!UP1 SYNCS.EXCH.64 URZ, [UR12+0x78], UR4 ;  /* 0x000078040c3f95b2 */ /* 0x0002a20008000100 */
[----:B------:R-:W-:Y:S01]  /*08a0*/  NOP ;  /* 0x0000000000007918 */ /* 0x000fe20000000000 */
[----:B-1----:R-:W-:Y:S01]  /*08b0*/  UIMAD UR4, UR17, UR9, UR8 ;  /* 0x00000009110472a4 */ /* 0x002fe2000f8e0208 */
[----:B------:R1:W0:Y:S05]  /*08c0*/  @!UP2 SYNCS.EXCH.64 URZ, [UR13+0x50], UR10 ;  /* 0x0000500a0d3fa5b2 */ /* 0x00022a0008000100 */
[----:B------:R-:W-:-:S02]  /*08d0*/  @P3 ISETP.NE.AND P4, PT, R0, UR4, PT ;  /* 0x0000000400003c0c */ /* 0x000fc4000bf85270 */
[----:B------:R-:W-:Y:S02]  /*08e0*/  SEL R0, RZ, 0x1, !P0 ;  /* 0x00000001ff007807 */ /* 0x000fe40004000000 */
[----:B------:R-:W-:-:S04]  /*08f0*/  @P3 SEL R23, RZ, 0x1, P4 ;  /* 0x00000001ff173807 */ /* 0x000fc80002000000 */
[----:B------:R-:W-:Y:S01]  /*0900*/  LOP3.LUT R23, R23, R0, RZ, 0xc0, !PT ;  /* 0x0000000017177212 */ /* 0x000fe200078ec0ff */
[----:B------:R1:W0:Y:S01]  /*0910*/  @!UP3 SYNCS.EXCH.64 URZ, [UR13+0x58], UR10 ;  /* 0x0000580a0d3fb5b2 */ /* 0x0002220008000100 */
[----:B------:R1:W0:Y:S01]  /*0920*/  @!UP4 SYNCS.EXCH.64 URZ, [UR13+0x60], UR10 ;  /* 0x0000600a0d3fc5b2 */ /* 0x0002220008000100 */
[----:B------:R1:W0:Y:S01]  /*0930*/  @!UP5 SYNCS.EXCH.64 URZ, [UR13+0x68], UR10 ;  /* 0x0000680a0d3fd5b2 */ /* 0x0002220008000100 */
[----:B------:R-:W-:Y:S01]  /*0940*/  NOP ;  /* 0x0000000000007918 */ /* 0x000fe20000000000 */
[----:B-1-3--:R-:W-:Y:S05]  /*0950*/  @!P1 BRA `(.L_x_3) ;  /* 0x0000000000089947 */ /* 0x00afea0003800000 */
[----:B0-2-4-:R-:W-:Y:S01]  /*0960*/  UCGABAR_ARV ;  /* 0x00000000000079c7 */ /* 0x015fe20008000000 */
[----:B------:R-:W-:Y:S05]  /*0970*/  BRA `(.L_x_4) ;  /* 0x0000000000047947 */ /* 0x000fea0003800000 */
.L_x_3:
[----:B0-2-4-:R-:W-:Y:S01]  /*0980*/  NOP ;  /* 0x0000000000007918 */ /* 0x015fe20000000000 */
.L_x_4:
[----:B------:R-:W-:Y:S01]  /*0990*/  ULDC.64 UR4, c[0x0][0x598] ;  /* 0x0001660000047ab9 */ /* 0x000fe20000000a00 */
[----:B------:R-:W-:Y:S01]  /*09a0*/  ULDC.64 UR52, c[0x0][0x208] ;  /* 0x0000820000347ab9 */ /* 0x000fe20000000a00 */
[----:B------:R-:W-:-:S04]  /*09b0*/  ISETP.NE.U32.AND P0, PT, RZ, UR4, PT ;  /* 0x00000004ff007c0c */ /* 0x000fc8000bf05070 */
[----:B------:R-:W-:-:S13]  /*09c0*/  ISETP.NE.AND.EX P0, PT, RZ, UR5, PT, P0 ;  /* 0x00000005ff007c0c */ /* 0x000fda000bf05300 */
[----:B------:R-:W-:Y:S05]  /*09d0*/  @!P0 BRA `(.L_x_5) ;  /* 0x00000000001c8947 */ /* 0x000fea0003800000 */
[----:B------:R-:W0:Y:S02]  /*09e0*/  LDC.64 R6, c[0x0][0x598] ;  /* 0x00016600ff067b82 */ /* 0x000e240000000a00 */
[----:B0-----:R-:W2:Y:S02]  /*09f0*/  LDG.E.64 R6, desc[UR52][R6.64] ;  /* 0x0000003406067981 */ /* 0x001ea4000c1e1b00 */
[----:B--2---:R-:W-:-:S04]  /*0a00*/  ISETP.NE.U32.AND P0, PT, R6, RZ, PT ;  /* 0x000000ff0600720c */ /* 0x004fc80003f05070 */
[----:B------:R-:W-:-:S13]  /*0a10*/  ISETP.NE.AND.EX P0, PT, R7, RZ, PT, P0 ;  /* 0x000000ff0700720c */ /* 0x000fda0003f05300 */
[----:B------:R-:W-:Y:S05]  /*0a20*/  @!P0 BRA `(.L_x_5) ;  /* 0x0000000000088947 */ /* 0x000fea0003800000 */
[----:B------:R0:W5:Y:S01]  /*0a30*/  LD.E R56, desc[UR52][R6.64] ;  /* 0x0000003406387980 */ /* 0x000162000c101900 */
[----:B------:R-:W-:Y:S05]  /*0a40*/  BRA `(.L_x_6) ;  /* 0x0000000000247947 */ /* 0x000fea0003800000 */
.L_x_5:
[----:B------:R-:W-:Y:S02]  /*0a50*/  ULDC.64 UR4, c[0x0][0x588] ;  /* 0x0001620000047ab9 */ /* 0x000fe40000000a00 */
[----:B------:R-:W-:-:S04]  /*0a60*/  ISETP.NE.U32.AND P0, PT, RZ, UR4, PT ;  /* 0x00000004ff007c0c */ /* 0x000fc8000bf05070 */
[----:B------:R-:W-:-:S13]  /*0a70*/  ISETP.NE.AND.EX P0, PT, RZ, UR5, PT, P0 ;  /* 0x00000005ff007c0c */ /* 0x000fda000bf05300 */
[----:B------:R-:W-:Y:S05]  /*0a80*/  @!P0 BRA `(.L_x_7) ;  /* 0x00000000000c8947 */ /* 0x000fea0003800000 */
[----:B------:R-:W0:Y:S02]  /*0a90*/  LDC.64 R56, c[0x0][0x588] ;  /* 0x00016200ff387b82 */ /* 0x000e240000000a00 */
[----:B0-----:R1:W5:Y:S01]  /*0aa0*/  LDG.E R56, desc[UR52][R56.64] ;  /* 0x0000003438387981 */ /* 0x001362000c1e1900 */
[----:B------:R-:W-:Y:S05]  /*0ab0*/  BRA `(.L_x_6) ;  /* 0x0000000000087947 */ /* 0x000fea0003800000 */
.L_x_7:
[----:B------:R-:W-:Y:S02]  /*0ac0*/  ULDC UR4, c[0x0][0x580] ;  /* 0x0001600000047ab9 */ /* 0x000fe40000000800 */
[----:B------:R-:W-:-:S07]  /*0ad0*/  IMAD.U32 R56, RZ, RZ, UR4 ;  /* 0x00000004ff387e24 */ /* 0x000fce000f8e00ff */
.L_x_6:
[----:B------:R-:W-:Y:S02]  /*0ae0*/  ULDC.64 UR4, c[0x0][0x5a0] ;  /* 0x0001680000047ab9 */ /* 0x000fe40000000a00 */
[----:B------:R-:W-:-:S04]  /*0af0*/  ISETP.NE.U32.AND P0, PT, RZ, UR4, PT ;  /* 0x00000004ff007c0c */ /* 0x000fc8000bf05070 */
[----:B------:R-:W-:-:S13]  /*0b00*/  ISETP.NE.AND.EX P0, PT, RZ, UR5, PT, P0 ;  /* 0x00000005ff007c0c */ /* 0x000fda000bf05300 */
[----:B------:R-:W-:Y:S05]  /*0b10*/  @!P0 BRA `(.L_x_8) ;  /* 0x00000000001c8947 */ /* 0x000fea0003800000 */
[----:B0-----:R-:W0:Y:S02]  /*0b20*/  LDC.64 R6, c[0x0][0x5a0] ;  /* 0x00016800ff067b82 */ /* 0x001e240000000a00 */
[----:B0-----:R-:W2:Y:S02]  /*0b30*/  LDG.E.64 R6, desc[UR52][R6.64] ;  /* 0x0000003406067981 */ /* 0x001ea4000c1e1b00 */
[----:B--2---:R-:W-:-:S04]  /*0b40*/  ISETP.NE.U32.AND P0, PT, R6, RZ, PT ;  /* 0x000000ff0600720c */ /* 0x004fc80003f05070 */
[----:B------:R-:W-:-:S13]  /*0b50*/  ISETP.NE.AND.EX P0, PT, R7, RZ, PT, P0 ;  /* 0x000000ff0700720c */ /* 0x000fda0003f05300 */
[----:B------:R-:W-:Y:S05]  /*0b60*/  @!P0 BRA `(.L_x_8) ;  /* 0x0000000000088947 */ /* 0x000fea0003800000 */
[----:B-1----:R0:W5:Y:S01]  /*0b70*/  LD.E R57, desc[UR52][R6.64] ;  /* 0x0000003406397980 */ /* 0x002162000c101900 */
[----:B------:R-:W-:Y:S05]  /*0b80*/  BRA `(.L_x_9) ;  /* 0x0000000000247947 */ /* 0x000fea0003800000 */
.L_x_8:
[----:B------:R-:W-:Y:S02]  /*0b90*/  ULDC.64 UR4, c[0x0][0x590] ;  /* 0x0001640000047ab9 */ /* 0x000fe40000000a00 */
[----:B------:R-:W-:-:S04]  /*0ba0*/  ISETP.NE.U32.AND P0, PT, RZ, UR4, PT ;  /* 0x00000004ff007c0c */ /* 0x000fc8000bf05070 */
[----:B------:R-:W-:-:S13]  /*0bb0*/  ISETP.NE.AND.EX P0, PT, RZ, UR5, PT, P0 ;  /* 0x00000005ff007c0c */ /* 0x000fda000bf05300 */
[----:B------:R-:W-:Y:S05]  /*0bc0*/  @!P0 BRA `(.L_x_10) ;  /* 0x00000000000c8947 */ /* 0x000fea0003800000 */
[----:B0-----:R-:W1:Y:S02]  /*0bd0*/  LDC.64 R6, c[0x0][0x590] ;  /* 0x00016400ff067b82 */ /* 0x001e640000000a00 */
[----:B-1----:R1:W5:Y:S01]  /*0be0*/  LDG.E R57, desc[UR52][R6.64] ;  /* 0x0000003406397981 */ /* 0x002362000c1e1900 */
[----:B------:R-:W-:Y:S05]  /*0bf0*/  BRA `(.L_x_9) ;  /* 0x0000000000087947 */ /* 0x000fea0003800000 */
.L_x_10:
[----:B------:R-:W-:Y:S02]  /*0c00*/  ULDC UR4, c[0x0][0x584] ;  /* 0x0001610000047ab9 */ /* 0x000fe40000000800 */
[----:B-1----:R-:W-:-:S07]  /*0c10*/  IMAD.U32 R57, RZ, RZ, UR4 ;  /* 0x00000004ff397e24 */ /* 0x002fce000f8e00ff */
.L_x_9:
[----:B------:R-:W-:Y:S01]  /*0c20*/  ULDC UR4, c[0x0][0x65c] ;  /* 0x0001970000047ab9 */ /* 0x000fe20000000800 */
[----:B01----:R-:W0:Y:S01]  /*0c30*/  LDC.64 R6, c[0x0][0x650] ;  /* 0x00019400ff067b82 */ /* 0x003e220000000a00 */
[----:B------:R-:W-:Y:S01]  /*0c40*/  UISETP.NE.AND UP2, UPT, UR4, 0x1, UPT ;  /* 0x000000010400788c */ /* 0x000fe2000bf45270 */
[----:B------:R-:W-:Y:S01]  /*0c50*/  IMAD.MOV.U32 R18, RZ, RZ, -0x1 ;  /* 0xffffffffff127424 */ /* 0x000fe200078e00ff */
[----:B------:R-:W-:Y:S01]  /*0c60*/  UISETP.NE.AND UP0, UPT, UR19, 0x2, UPT ;  /* 0x000000021300788c */ /* 0x000fe2000bf05270 */
[----:B------:R-:W-:Y:S01]  /*0c70*/  IMAD.MOV.U32 R2, RZ, RZ, -0x1 ;  /* 0xffffffffff027424 */ /* 0x000fe200078e00ff */
[----:B------:R-:W-:Y:S01]  /*0c80*/  UP2UR UR38, UPR, URZ, 0x4 ;  /* 0x000000043f267883 */ /* 0x000fe20008000000 */
[----:B------:R-:W-:-:S06]  /*0c90*/  IMAD.MOV.U32 R19, RZ, RZ, -0x1 ;  /* 0xffffffffff137424 */ /* 0x000fcc00078e00ff */
[----:B------:R-:W-:Y:S01]  /*0ca0*/  @UP2 ULDC UR12, c[0x0][0x10] ;  /* 0x00000400000c2ab9 */ /* 0x000fe20000000800 */
[----:B------:R-:W-:Y:S01]  /*0cb0*/  @UP2 UMOV UR4, UR8 ;  /* 0x0000000800042c82 */ /* 0x000fe20008000000 */
[----:B------:R-:W-:Y:S01]  /*0cc0*/  @UP2 UMOV UR5, URZ ;  /* 0x0000003f00052c82 */ /* 0x000fe20008000000 */
[----:B------:R-:W-:Y:S01]  /*0cd0*/  @!UP2 ULDC UR16, c[0x0][0xc] ;  /* 0x000003000010aab9 */ /* 0x000fe20000000800 */
[----:B------:R-:W-:Y:S01]  /*0ce0*/  @UP2 UIMAD.WIDE.U32 UR12, UR15, UR12, UR4 ;  /* 0x0000000c0f0c22a5 */ /* 0x000fe2000f8e0004 */
[----:B------:R-:W-:Y:S02]  /*0cf0*/  ULDC UR10, c[0x0][0xc] ;  /* 0x00000300000a7ab9 */ /* 0x000fe40000000800 */
[----:B------:R-:W-:Y:S01]  /*0d00*/  @UP2 UMOV UR4, URZ ;  /* 0x0000003f00042c82 */ /* 0x000fe20008000000 */
[----:B------:R-:W-:Y:S01]  /*0d10*/  UMOV UR5, URZ ;  /* 0x0000003f00057c82 */ /* 0x000fe20008000000 */
[----:B------:R-:W-:Y:S01]  /*0d20*/  @UP2 UIADD3 UR18, UR13, UR4, URZ ;  /* 0x000000040d122290 */ /* 0x000fe2000fffe03f */
[----:B------:R-:W-:-:S02]  /*0d30*/  ULDC UR11, c[0x0][0x10] ;  /* 0x00000400000b7ab9 */ /* 0x000fc40000000800 */
[----:B------:R-:W-:Y:S01]  /*0d40*/  UMOV UR4, UR15 ;  /* 0x0000000f00047c82 */ /* 0x000fe20008000000 */
[----:B------:R-:W-:Y:S02]  /*0d50*/  UIMAD.WIDE.U32 UR10, UR10, UR11, URZ ;  /* 0x0000000b0a0a72a5 */ /* 0x000fe4000f8e003f */
[----:B------:R-:W-:Y:S01]  /*0d60*/  @!UP2 UIMAD.WIDE.U32 UR4, UR8, UR16, UR4 ;  /* 0x000000100804a2a5 */ /* 0x000fe2000f8e0004 */
[----:B------:R-:W-:Y:S02]  /*0d70*/  ULDC UR13, c[0x0][0x14] ;  /* 0x00000500000d7ab9 */ /* 0x000fe40000000800 */
[----:B------:R-:W-:Y:S02]  /*0d80*/  UIMAD.WIDE.U32 UR50, UR10, UR13, URZ ;  /* 0x0000000d0a3272a5 */ /* 0x000fe4000f8e003f */
[----:B------:R-:W-:Y:S02]  /*0d90*/  UIMAD UR37, UR11, UR13, URZ ;  /* 0x0000000d0b2572a4 */ /* 0x000fe4000f8e023f */
[----:B------:R-:W-:Y:S01]  /*0da0*/  @!UP2 UMOV UR12, UR4 ;  /* 0x00000004000cac82 */ /* 0x000fe20008000000 */
[----:B------:R-:W-:Y:S01]  /*0db0*/  @!UP2 UMOV UR18, UR5 ;  /* 0x000000050012ac82 */ /* 0x000fe20008000000 */
[----:B------:R-:W-:-:S02]  /*0dc0*/  UIADD3 UR37, UR51, UR37, URZ ;  /* 0x0000002533257290 */ /* 0x000fc4000fffe03f */
[----:B------:R-:W-:-:S04]  /*0dd0*/  UIADD3 UR4, UP1, UR12, UR50, URZ ;  /* 0x000000320c047290 */ /* 0x000fc8000ff3e03f */
[----:B------:R-:W-:Y:S02]  /*0de0*/  UIADD3.X UR5, UR18, UR37, URZ, UP1, !UPT ;  /* 0x0000002512057290 */ /* 0x000fe40008ffe43f */
[----:B------:R-:W-:Y:S02]  /*0df0*/  USEL UR4, UR4, UR12, !UP0 ;  /* 0x0000000c04047287 */ /* 0x000fe4000c000000 */
[----:B------:R-:W-:-:S04]  /*0e00*/  USEL UR5, UR5, UR18, !UP0 ;  /* 0x0000001205057287 */ /* 0x000fc8000c000000 */
[----:B0-----:R-:W-:Y:S01]  /*0e10*/  ISETP.LE.U32.AND P0, PT, R6, UR4, PT ;  /* 0x0000000406007c0c */ /* 0x001fe2000bf03070 */
[----:B------:R-:W-:Y:S02]  /*0e20*/  IMAD.U32 R16, RZ, RZ, UR4 ;  /* 0x00000004ff107e24 */ /* 0x000fe4000f8e00ff */
[----:B------:R-:W-:Y:S02]  /*0e30*/  IMAD.U32 R0, RZ, RZ, UR5 ;  /* 0x00000005ff007e24 */ /* 0x000fe4000f8e00ff */
[----:B------:R-:W-:-:S03]  /*0e40*/  IMAD.U32 R17, RZ, RZ, UR5 ;  /* 0x00000005ff117e24 */ /* 0x000fc6000f8e00ff */
[----:B------:R-:W-:Y:S02]  /*0e50*/  ISETP.GE.U32.AND.EX P0, PT, R0, R7, PT, P0 ;  /* 0x000000070000720c */ /* 0x000fe40003f06100 */
[----:B------:R-:W-:-:S11]  /*0e60*/  PRMT R0, RZ, 0x7610, R0 ;  /* 0x00007610ff007816 */ /* 0x000fd60000000000 */
[----:B------:R-:W-:Y:S05]  /*0e70*/  @P0 BRA `(.L_x_11) ;  /* 0x0000000400500947 */ /* 0x000fea0003800000 */
[----:B------:R-:W-:Y:S01]  /*0e80*/  ULDC.64 UR18, c[0x0][0x628] ;  /* 0x00018a0000127ab9 */ /* 0x000fe20000000a00 */
[C---:B------:R-:W-:Y:S01]  /*0e90*/  R2UR UR20, R16.reuse ;  /* 0x00000000101472ca */ /* 0x040fe200000e0000 */
[----:B------:R-:W-:Y:S01]  /*0ea0*/  ULDC UR16, c[0x0][0x630] ;  /* 0x00018c0000107ab9 */ /* 0x000fe20000000800 */
[----:B------:R-:W-:Y:S02]  /*0eb0*/  ISETP.NE.U32.AND P0, PT, RZ, UR18, PT ;  /* 0x00000012ff007c0c */ /* 0x000fe4000bf05070 */
[----:B------:R-:W-:Y:S02]  /*0ec0*/  R2UR UR4, R16 ;  /* 0x00000000100472ca */ /* 0x000fe400000e0000 */
[----:B------:R-:W-:Y:S02]  /*0ed0*/  ISETP.NE.AND.EX P0, PT, RZ, UR19, PT, P0 ;  /* 0x00000013ff007c0c */ /* 0x000fe4000bf05300 */
[----:B------:R-:W-:-:S11]  /*0ee0*/  R2UR UR5, R17 ;  /* 0x00000000110572ca */ /* 0x000fd600000e0000 */
[----:B------:R-:W-:Y:S05]  /*0ef0*/  @!P0 BRA `(.L_x_12) ;  /* 0x0000000000308947 */ /* 0x000fea0003800000 */
[----:B------:R-:W-:Y:S01]  /*0f00*/  R2UR UR4, R16 ;  /* 0x00000000100472ca */ /* 0x000fe200000e0000 */
[----:B------:R-:W-:Y:S01]  /*0f10*/  ULDC UR12, c[0x0][0x634] ;  /* 0x00018d00000c7ab9 */ /* 0x000fe20000000800 */
[----:B------:R-:W-:-:S11]  /*0f20*/  R2UR UR15, R17 ;  /* 0x00000000110f72ca */ /* 0x000fd600000e0000 */
[----:B------:R-:W-:-:S04]  /*0f30*/  UIADD3 UR12, UP1, UR4, UR12, URZ ;  /* 0x0000000c040c7290 */ /* 0x000fc8000ff3e03f */
[----:B------:R-:W-:-:S04]  /*0f40*/  UIADD3.X UR15, URZ, UR15, URZ, UP1, !UPT ;  /* 0x0000000f3f0f7290 */ /* 0x000fc80008ffe43f */
[----:B------:R-:W-:-:S04]  /*0f50*/  UIMAD.WIDE.U32 UR4, UR15, UR18, URZ ;  /* 0x000000120f0472a5 */ /* 0x000fc8000f8e003f */
[----:B------:R-:W-:Y:S02]  /*0f60*/  UIMAD.WIDE.U32 UR10, UP1, UR12, UR19, UR4 ;  /* 0x000000130c0a72a5 */ /* 0x000fe4000f820004 */
[----:B------:R-:W-:Y:S02]  /*0f70*/  UIMAD.WIDE.U32 UR4, UR12, UR18, URZ ;  /* 0x000000120c0472a5 */ /* 0x000fe4000f8e003f */
[----:B------:R-:W-:Y:S02]  /*0f80*/  UIADD3.X UR13, URZ, URZ, URZ, UP1, !UPT ;  /* 0x0000003f3f0d7290 */ /* 0x000fe40008ffe43f */
[----:B------:R-:W-:Y:S01]  /*0f90*/  UIADD3 URZ, UP1, UR5, UR10, URZ ;  /* 0x0000000a053f7290 */ /* 0x000fe2000ff3e03f */
[----:B------:R-:W-:-:S03]  /*0fa0*/  UMOV UR12, UR11 ;  /* 0x0000000b000c7c82 */ /* 0x000fc60008000000 */
[----:B------:R-:W-:-:S12]  /*0fb0*/  UIMAD.WIDE.U32.X UR4, UR15, UR19, UR12, UP1 ;  /* 0x000000130f0472a5 */ /* 0x000fd800088e040c */
.L_x_12:
[----:B------:R-:W-:Y:S01]  /*0fc0*/  USHF.R.U64 UR4, UR4, UR16, UR5 ;  /* 0x0000001004047299 */ /* 0x000fe20008001205 */
[----:B------:R-:W-:Y:S01]  /*0fd0*/  R2UR UR11, R17 ;  /* 0x00000000110b72ca */ /* 0x000fe200000e0000 */
[----:B------:R-:W-:Y:S02]  /*0fe0*/  USHF.R.U32.HI UR5, URZ, UR16, UR5 ;  /* 0x000000103f057299 */ /* 0x000fe40008011605 */
[----:B------:R-:W-:Y:S01]  /*0ff0*/  UIADD3 UR12, UP1, URZ, -UR4, URZ ;  /* 0x800000043f0c7290 */ /* 0x000fe2000ff3e03f */
[----:B------:R-:W-:Y:S01]  /*1000*/  ULDC.64 UR18, c[0x0][0x620] ;  /* 0x0001880000127ab9 */ /* 0x000fe20000000a00 */
[----:B------:R-:W-:Y:S02]  /*1010*/  UISETP.NE.AND UP2, UPT, UR38, URZ, UPT ;  /* 0x0000003f2600728c */ /* 0x000fe4000bf45270 */
[----:B------:R-:W-:Y:S01]  /*1020*/  UIADD3.X UR5, URZ, ~UR5, URZ, UP1, !UPT ;  /* 0x800000053f057290 */ /* 0x000fe20008ffe43f */
[----:B------:R-:W-:Y:S01]  /*1030*/  UMOV UR10, UR20 ;  /* 0x00000014000a7c82 */ /* 0x000fe20008000000 */
[----:B------:R-:W-:-:S02]  /*1040*/  ULDC UR13, c[0x0][0x618] ;  /* 0x00018600000d7ab9 */ /* 0x000fc40000000800 */
[----:B------:R-:W-:Y:S02]  /*1050*/  UIMAD UR5, UR5, UR18, URZ ;  /* 0x00000012050572a4 */ /* 0x000fe4000f8e023f */
[----:B------:R-:W-:Y:S02]  /*1060*/  UIMAD.WIDE.U32 UR10, UR12, UR18, UR10 ;  /* 0x000000120c0a72a5 */ /* 0x000fe4000f8e000a */
[----:B------:R-:W-:Y:S02]  /*1070*/  UIMAD UR12, UR12, UR19, UR5 ;  /* 0x000000130c0c72a4 */ /* 0x000fe4000f8e0205 */
[----:B------:R-:W-:Y:S02]  /*1080*/  @UP2 UIMAD UR7, UR17, UR9, UR8 ;  /* 0x00000009110722a4 */ /* 0x000fe4000f8e0208 */
[----:B------:R-:W-:Y:S01]  /*1090*/  UIADD3 UR11, UR11, UR12, URZ ;  /* 0x0000000c0b0b7290 */ /* 0x000fe2000fffe03f */
[----:B------:R-:W-:Y:S01]  /*10a0*/  ULDC.64 UR8, c[0x0][0x640] ;  /* 0x0001900000087ab9 */ /* 0x000fe20000000a00 */
[----:B------:R-:W-:-:S02]  /*10b0*/  ULDC UR15, c[0x0][0x608] ;  /* 0x00018200000f7ab9 */ /* 0x000fc40000000800 */
[----:B------:R-:W-:Y:S01]  /*10c0*/  USHF.R.U64 UR20, UR10, UR13, UR11 ;  /* 0x0000000d0a147299 */ /* 0x000fe2000800120b */
[----:B------:R-:W-:Y:S01]  /*10d0*/  ISETP.NE.U32.AND P0, PT, RZ, UR8, PT ;  /* 0x00000008ff007c0c */ /* 0x000fe2000bf05070 */
[----:B------:R-:W-:Y:S01]  /*10e0*/  USHF.R.U32.HI UR11, URZ, UR13, UR11 ;  /* 0x0000000d3f0b7299 */ /* 0x000fe2000801160b */
[----:B------:R-:W-:Y:S02]  /*10f0*/  ULDC UR21, c[0x0][0x658] ;  /* 0x0001960000157ab9 */ /* 0x000fe40000000800 */
[----:B------:R-:W-:Y:S01]  /*1100*/  ISETP.NE.AND.EX P0, PT, RZ, UR9, PT, P0 ;  /* 0x00000009ff007c0c */ /* 0x000fe2000bf05300 */
[----:B------:R-:W-:Y:S02]  /*1110*/  USHF.R.U64 UR25, UR20, UR15, UR11 ;  /* 0x0000000f14197299 */ /* 0x000fe4000800120b */
[----:B------:R-:W-:Y:S01]  /*1120*/  USHF.R.U32.HI UR11, URZ, UR15, UR11 ;  /* 0x0000000f3f0b7299 */ /* 0x000fe2000801160b */
[----:B------:R-:W-:Y:S01]  /*1130*/  UMOV UR10, 0xffffffff ;  /* 0xffffffff000a7882 */ /* 0x000fe20000000000 */
[----:B------:R-:W-:Y:S01]  /*1140*/  ULDC UR5, c[0x0][0x600] ;  /* 0x0001800000057ab9 */ /* 0x000fe20000000800 */
[----:B------:R-:W-:-:S02]  /*1150*/  USHF.L.U32 UR10, UR10, UR21, URZ ;  /* 0x000000150a0a7299 */ /* 0x000fc4000800063f */
[----:B------:R-:W-:Y:S02]  /*1160*/  USHF.R.U64 UR26, UR25, UR21, UR11 ;  /* 0x00000015191a7299 */ /* 0x000fe4000800120b */
[----:B------:R-:W-:Y:S02]  /*1170*/  ULOP3.LUT UR15, URZ, UR10, URZ, 0x33, !UPT ;  /* 0x0000000a3f0f7292 */ /* 0x000fe4000f8e333f */
[----:B------:R-:W-:Y:S02]  /*1180*/  UIADD3 UR19, UR5, -0x1, URZ ;  /* 0xffffffff05137890 */ /* 0x000fe4000fffe03f */
[----:B------:R-:W-:Y:S01]  /*1190*/  USHF.R.U32.HI UR11, URZ, UR21, UR11 ;  /* 0x000000153f0b7299 */ /* 0x000fe2000801160b */
[----:B------:R-:W-:Y:S01]  /*11a0*/  ULDC UR22, c[0x0][0x648] ;  /* 0x0001920000167ab9 */ /* 0x000fe20000000800 */
[----:B------:R-:W-:Y:S01]  /*11b0*/  ULDC UR23, c[0x0][0x638] ;  /* 0x00018e0000177ab9 */ /* 0x000fe20000000800 */
[----:B------:R-:W-:Y:S01]  /*11c0*/  UMOV UR24, 0x1 ;  /* 0x0000000100187882 */ /* 0x000fe20000000000 */
[----:B------:R-:W-:Y:S01]  /*11d0*/  UMOV UR10, UR26 ;  /* 0x0000001a000a7c82 */ /* 0x000fe20008000000 */
[----:B------:R-:W-:Y:S07]  /*11e0*/  @!P0 BRA `(.L_x_13) ;  /* 0x0000000000308947 */ /* 0x000fee0003800000 */
[----:B------:R-:W-:Y:S02]  /*11f0*/  ULDC UR16, c[0x0][0x64c] ;  /* 0x0001930000107ab9 */ /* 0x000fe40000000800 */
        /* <DEDUP_REMOVED lines=8> */
[----:B------:R-:W-:-:S07]  /*1280*/  UIMAD.WIDE.U32.X UR8, UR18, UR9, UR16, UP1 ;  /* 0x00000009120872a5 */ /* 0x000fce00088e0410 */
[----:B------:R-:W-:Y:S01]  /*1290*/  UMOV UR10, UR8 ;  /* 0x00000008000a7c82 */ /* 0x000fe20008000000 */
[----:B------:R-:W-:-:S05]  /*12a0*/  UMOV UR11, UR9 ;  /* 0x00000009000b7c82 */ /* 0x000fca0008000000 */
.L_x_13:
[----:B------:R-:W-:Y:S01]  /*12b0*/  USHF.R.U64 UR9, UR10, UR22, UR11 ;  /* 0x000000160a097299 */ /* 0x000fe2000800120b */
[----:B------:R-:W-:Y:S01]  /*12c0*/  IMAD.MOV.U32 R0, RZ, RZ, 0x1 ;  /* 0x00000001ff007424 */ /* 0x000fe200078e00ff */
[----:B------:R-:W-:Y:S01]  /*12d0*/  USHF.L.U32 UR8, UR24, UR21, URZ ;  /* 0x0000001518087299 */ /* 0x000fe2000800063f */
[----:B------:R-:W-:Y:S01]  /*12e0*/  IMAD.U32 R19, RZ, RZ, UR4 ;  /* 0x00000004ff137e24 */ /* 0x000fe2000f8e00ff */
[----:B------:R-:W-:Y:S02]  /*12f0*/  ULOP3.LUT UR15, UR25, UR15, URZ, 0xc0, !UPT ;  /* 0x0000000f190f7292 */ /* 0x000fe4000f8ec03f */
[----:B------:R-:W-:Y:S02]  /*1300*/  UIADD3 UR10, -UR9, URZ, URZ ;  /* 0x0000003f090a7290 */ /* 0x000fe4000fffe13f */
[----:B------:R-:W-:Y:S02]  /*1310*/  UIMAD UR15, UR8, UR9, UR15 ;  /* 0x00000009080f72a4 */ /* 0x000fe4000f8e020f */
[----:B------:R-:W-:-:S02]  /*1320*/  ULOP3.LUT UR19, UR20, UR19, URZ, 0xc0, !UPT ;  /* 0x0000001314137292 */ /* 0x000fc4000f8ec03f */
[----:B------:R-:W-:Y:S01]  /*1330*/  UIMAD UR8, UR10, UR23, UR26 ;  /* 0x000000170a0872a4 */ /* 0x000fe2000f8e021a */
[----:B------:R-:W-:Y:S01]  /*1340*/  ULDC UR9, c[0x0][0x610] ;  /* 0x0001840000097ab9 */ /* 0x000fe20000000800 */
[----:B------:R-:W-:Y:S02]  /*1350*/  UISETP.NE.AND UP1, UPT, UR38, URZ, UPT ;  /* 0x0000003f2600728c */ /* 0x000fe4000bf25270 */
[----:B------:R-:W-:Y:S02]  /*1360*/  UIMAD UR7, UR15, UR9, UR7 ;  /* 0x000000090f0772a4 */ /* 0x000fe4000f8e0207 */
[----:B------:R-:W-:-:S04]  /*1370*/  UIMAD UR8, UR8, UR5, UR19 ;  /* 0x00000005080872a4 */ /* 0x000fc8000f8e0213 */
[----:B------:R-:W-:Y:S02]  /*1380*/  USEL UR5, UR8, UR7, !UP1 ;  /* 0x0000000708057287 */ /* 0x000fe4000c800000 */
[----:B------:R-:W-:-:S04]  /*1390*/  USEL UR7, UR7, UR8, !UP1 ;  /* 0x0000000807077287 */ /* 0x000fc8000c800000 */
[----:B------:R-:W-:Y:S02]  /*13a0*/  IMAD.U32 R2, RZ, RZ, UR5 ;  /* 0x00000005ff027e24 */ /* 0x000fe4000f8e00ff */
[----:B------:R-:W-:-:S07]  /*13b0*/  IMAD.U32 R18, RZ, RZ, UR7 ;  /* 0x00000007ff127e24 */ /* 0x000fce000f8e00ff */
.L_x_11:
[----:B------:R-:W-:Y:S05]  /*13c0*/  @!P1 BRA `(.L_x_14) ;  /* 0x00000000000c9947 */ /* 0x000fea0003800000 */
[----:B------:R-:W-:Y:S01]  /*13d0*/  UCGABAR_WAIT ;  /* 0x0000000000007dc7 */ /* 0x000fe20008000000 */
[----:B------:R-:W-:Y:S01]  /*13e0*/  CCTL.IVALL ;  /* 0x00000000ff00798f */ /* 0x000fe20002000000 */
[----:B------:R-:W-:Y:S05]  /*13f0*/  BRA `(.L_x_15) ;  /* 0x0000000000047947 */ /* 0x000fea0003800000 */
.L_x_14:
[----:B------:R-:W-:Y:S06]  /*1400*/  BAR.SYNC.DEFER_BLOCKING 0x0 ;  /* 0x0000000000007b1d */ /* 0x000fec0000010000 */
.L_x_15:
[----:B------:R-:W-:Y:S02]  /*1410*/  ULDC UR4, c[0x0][0x28c] ;  /* 0x0000a30000047ab9 */ /* 0x000fe40000000800 */
[----:B------:R-:W-:-:S04]  /*1420*/  UIADD3 UR4, UR4, 0x1f, URZ ;  /* 0x0000001f04047890 */ /* 0x000fc8000fffe03f */
[----:B------:R-:W-:-:S04]  /*1430*/  USHF.R.S32.HI UR5, URZ, 0x1f, UR4 ;  /* 0x0000001f3f057899 */ /* 0x000fc80008011404 */
[----:B------:R-:W-:-:S04]  /*1440*/  ULEA.HI UR5, UR5, UR4, URZ, 0x5 ;  /* 0x0000000405057291 */ /* 0x000fc8000f8f283f */
[----:B------:R-:W-:Y:S01]  /*1450*/  USHF.R.S32.HI UR39, URZ, 0x5, UR5 ;  /* 0x000000053f277899 */ /* 0x000fe20008011405 */
[----:B------:R-:W-:Y:S11]  /*1460*/  @!P2 BRA `(.L_x_16) ;  /* 0x00000038004ca947 */ /* 0x000ff60003800000 */
[----:B------:R-:W-:-:S06]  /*1470*/  UISETP.GT.U32.AND UP1, UPT, UR14, 0x1, UPT ;  /* 0x000000010e00788c */ /* 0x000fcc000bf24070 */
[----:B------:R-:W-:-:S13]  /*1480*/  PLOP3.LUT P0, PT, PT, PT, UP1, 0x80, 0x0 ;  /* 0x000000000000781c */ /* 0x000fda0003f0f018 */
[----:B------:R-:W-:Y:S05]  /*1490*/  @P0 EXIT ;  /* 0x000000000000094d */ /* 0x000fea0003800000 */
.L_x_17:
[----:B------:R-:W-:-:S08]  /*14a0*/  NOP ;  /* 0x0000000000007918 */ /* 0x000fd00000000000 */
[----:B------:R-:W0:Y:S02]  /*14b0*/  USETMAXREG.TRY_ALLOC.CTAPOOL UP1, 0xe8 ;  /* 0x000000e8000079c8 */ /* 0x000e240008020600 */
[----:B0-----:R-:W-:-:S13]  /*14c0*/  PLOP3.LUT P0, PT, PT, PT, UP1, 0x80, 0x0 ;  /* 0x000000000000781c */ /* 0x001fda0003f0f018 */
[----:B------:R-:W-:Y:S05]  /*14d0*/  @!P0 BRA `(.L_x_17) ;  /* 0xfffffffc00f08947 */ /* 0x000fea000383ffff */
[----:B------:R-:W-:-:S13]  /*14e0*/  LOP3.LUT P0, RZ, R0, 0xff, RZ, 0xc0, !PT ;  /* 0x000000ff00ff7812 */ /* 0x000fda000780c0ff */
[----:B------:R-:W-:Y:S05]  /*14f0*/  @!P0 EXIT ;  /* 0x000000000000894d */ /* 0x000fea0003800000 */
[----:B------:R-:W0:Y:S01]  /*1500*/  S2UR UR5, SR_CgaCtaId ;  /* 0x00000000000579c3 */ /* 0x000e220000008800 */
[----:B------:R-:W-:Y:S01]  /*1510*/  VIADD R5, R5, 0xffffffff ;  /* 0xffffffff05057836 */ /* 0x000fe20000000000 */
[CC--:B------:R-:W-:Y:S01]  /*1520*/  LEA.HI R0, R9.reuse, R4.reuse, RZ, 0x2 ;  /* 0x0000000409007211 */ /* 0x0c0fe200078f10ff */
[----:B------:R-:W-:Y:S01]  /*1530*/  USHF.R.U32.HI UR4, URZ, 0x2, UR39 ;  /* 0x000000023f047899 */ /* 0x000fe20008011627 */
[----:B------:R-:W-:Y:S01]  /*1540*/  LEA.HI R9, R9, R4, RZ, 0x5 ;  /* 0x0000000409097211 */ /* 0x000fe200078f28ff */
[----:B------:R-:W-:Y:S01]  /*1550*/  UMOV UR42, 0x400 ;  /* 0x00000400002a7882 */ /* 0x000fe20000000000 */
[----:B------:R-:W-:Y:S01]  /*1560*/  R2UR UR49, R5 ;  /* 0x00000000053172ca */ /* 0x000fe200000e0000 */
[----:B------:R-:W-:Y:S01]  /*1570*/  ULOP3.LUT UR43, UR39, 0x3, URZ, 0xc0, !UPT ;  /* 0x00000003272b7892 */ /* 0x000fe2000f8ec03f */
[--C-:B------:R-:W-:Y:S01]  /*1580*/  SHF.R.S32.HI R58, RZ, 0x2, R0.reuse ;  /* 0x00000002ff3a7819 */ /* 0x100fe20000011400 */
[----:B------:R-:W-:Y:S01]  /*1590*/  ULOP3.LUT UR4, UR4, 0x1, URZ, 0xc0, !UPT ;  /* 0x0000000104047892 */ /* 0x000fe2000f8ec03f */
[----:B------:R-:W-:Y:S01]  /*15a0*/  SHF.R.S32.HI R3, RZ, 0x1f, R0 ;  /* 0x0000001fff037819 */ /* 0x000fe20000011400 */
[----:B------:R-:W-:Y:S01]  /*15b0*/  USEL UR43, UR43, URZ, !UP0 ;  /* 0x0000003f2b2b7287 */ /* 0x000fe2000c000000 */
[----:B------:R-:W-:Y:S01]  /*15c0*/  SHF.R.S32.HI R9, RZ, 0x5, R9 ;  /* 0x00000005ff097819 */ /* 0x000fe20000011409 */
[----:B------:R-:W-:Y:S01]  /*15d0*/  UISETP.EQ.U32.AND UP0, UPT, UR4, 0x1, !UP0 ;  /* 0x000000010400788c */ /* 0x000fe2000c702070 */
[----:B------:R-:W-:Y:S01]  /*15e0*/  LEA.HI R3, R3, R58, RZ, 0x3 ;  /* 0x0000003a03037211 */ /* 0x000fe200078f18ff */
[----:B------:R-:W-:Y:S01]  /*15f0*/  UISETP.LT.AND UP1, UPT, UR39, 0x1, UPT ;  /* 0x000000012700788c */ /* 0x000fe2000bf21270 */
[----:B------:R-:W-:Y:S01]  /*1600*/  ISETP.NE.AND P0, PT, R5, RZ, PT ;  /* 0x000000ff0500720c */ /* 0x000fe20003f05270 */
[----:B------:R-:W-:Y:S01]  /*1610*/  ULDC UR6, c[0x0][0x284] ;  /* 0x0000a10000067ab9 */ /* 0x000fe20000000800 */
[----:B------:R-:W-:Y:S01]  /*1620*/  LOP3.LUT R3, R3, 0xfffffff8, RZ, 0xc0, !PT ;  /* 0xfffffff803037812 */ /* 0x000fe200078ec0ff */
[----:B------:R-:W-:Y:S01]  /*1630*/  USHF.L.U32 UR49, UR49, 0x3, URZ ;  /* 0x0000000331317899 */ /* 0x000fe2000800063f */
[----:B------:R-:W-:Y:S01]  /*1640*/  SEL R70, RZ, 0x1, P0 ;  /* 0x00000001ff467807 */ /* 0x000fe20000000000 */
[----:B------:R-:W-:-:S02]  /*1650*/  USEL UR45, UR39, 0x1, UP1 ;  /* 0x00000001272d7887 */ /* 0x000fc40008800000 */
[----:B------:R-:W-:Y:S01]  /*1660*/  IMAD.IADD R58, R58, 0x1, -R3 ;  /* 0x000000013a3a7824 */ /* 0x000fe200078e0a03 */
[----:B0-----:R-:W-:Y:S01]  /*1670*/  ULEA UR42, UR5, UR42, 0x18 ;  /* 0x0000002a052a7291 */ /* 0x001fe2000f8ec03f */
[----:B------:R-:W-:Y:S01]  /*1680*/  IMAD.U32 R62, RZ, RZ, UR49 ;  /* 0x00000031ff3e7e24 */ /* 0x000fe2000f8e00ff */
[----:B------:R-:W-:Y:S01]  /*1690*/  LOP3.LUT R3, R0, 0xfffffffc, RZ, 0xc0, !PT ;  /* 0xfffffffc00037812 */ /* 0x000fe200078ec0ff */
[C-C-:B------:R-:W-:Y:S01]  /*16a0*/  IMAD R65, R9.reuse, -0x10, -R58.reuse ;  /* 0xfffffff009417824 */ /* 0x140fe200078e0a3a */
[----:B------:R-:W-:Y:S01]  /*16b0*/  UIADD3 UR44, UR42, 0x50, URZ ;  /* 0x000000502a2c7890 */ /* 0x000fe2000fffe03f */
[--C-:B------:R-:W-:Y:S01]  /*16c0*/  SHF.R.S32.HI R59, RZ, 0x1f, R58.reuse ;  /* 0x0000001fff3b7819 */ /* 0x100fe2000001143a */
[----:B------:R-:W-:Y:S01]  /*16d0*/  UIADD3 UR4, UR42, 0x180, URZ ;  /* 0x000001802a047890 */ /* 0x000fe2000fffe03f */
[----:B------:R-:W-:Y:S01]  /*16e0*/  LOP3.LUT R64, R62, 0x8, RZ, 0xc0, !PT ;  /* 0x000000083e407812 */ /* 0x000fe200078ec0ff */
[----:B------:R-:W-:Y:S01]  /*16f0*/  UIADD3 UR5, UR42, 0x8180, URZ ;  /* 0x000081802a057890 */ /* 0x000fe2000fffe03f */
[----:B------:R-:W-:Y:S01]  /*1700*/  IMAD.IADD R60, R4, 0x1, -R3 ;  /* 0x00000001043c7824 */ /* 0x000fe200078e0a03 */
[----:B------:R-:W-:Y:S01]  /*1710*/  USHF.R.U32.HI UR4, URZ, 0x4, UR4 ;  /* 0x000000043f047899 */ /* 0x000fe20008011604 */
[----:B------:R-:W-:Y:S01]  /*1720*/  IMAD.U32 R61, RZ, RZ, UR44 ;  /* 0x0000002cff3d7e24 */ /* 0x000fe2000f8e00ff */
[----:B------:R-:W-:Y:S01]  /*1730*/  USHF.R.U32.HI UR5, URZ, 0x4, UR5 ;  /* 0x000000043f057899 */ /* 0x000fe20008011605 */
[----:B------:R-:W-:Y:S01]  /*1740*/  IMAD.WIDE R58, R9, 0x10, R58 ;  /* 0x00000010093a7825 */ /* 0x000fe200078e023a */
[----:B------:R-:W-:Y:S01]  /*1750*/  ULOP3.LUT UR4, UR4, 0x3fff, URZ, 0xc0, !UPT ;  /* 0x00003fff04047892 */ /* 0x000fe2000f8ec03f */
[----:B------:R-:W-:Y:S01]  /*1760*/  LOP3.LUT R62, R62, 0x8, RZ, 0xc, !PT ;  /* 0x000000083e3e7812 */ /* 0x000fe200078e0cff */
[----:B------:R-:W-:Y:S01]  /*1770*/  ULOP3.LUT UR5, UR5, 0x3fff, URZ, 0xc0, !UPT ;  /* 0x00003fff05057892 */ /* 0x000fe2000f8ec03f */
[----:B------:R-:W-:Y:S01]  /*1780*/  VIADD R63, R61, UR49 ;  /* 0x000000313d3f7c36 */ /* 0x000fe20008000000 */
[----:B------:R-:W-:Y:S01]  /*1790*/  LOP3.LUT R64, R64, 0x18, RZ, 0x3c, !PT ;  /* 0x0000001840407812 */ /* 0x000fe200078e3cff */
[----:B------:R-:W-:Y:S01]  /*17a0*/  VIADD R65, R65, UR6 ;  /* 0x0000000641417c36 */ /* 0x000fe20008000000 */
[----:B------:R-:W-:-:S02]  /*17b0*/  ULOP3.LUT UR40, UR36, 0x1, URZ, 0xfc, !UPT ;  /* 0x0000000124287892 */ /* 0x000fc4000f8efc3f */
[----:B------:R-:W-:Y:S02]  /*17c0*/  USHF.L.U32 UR41, UR39, 0x1, URZ ;  /* 0x0000000127297899 */ /* 0x000fe4000800063f */
[----:B------:R-:W-:Y:S02]  /*17d0*/  UIADD3 UR45, -UR45, UR39, URZ ;  /* 0x000000272d2d7290 */ /* 0x000fe4000fffe13f */
[----:B------:R-:W-:Y:S02]  /*17e0*/  USEL UR46, URZ, 0x1, !UP0 ;  /* 0x000000013f2e7887 */ /* 0x000fe4000c000000 */
[----:B------:R-:W-:Y:S02]  /*17f0*/  ULOP3.LUT UR47, UR4, 0x10000, URZ, 0xfc, !UPT ;  /* 0x00010000042f7892 */ /* 0x000fe4000f8efc3f */
[----:B------:R-:W-:-:S12]  /*1800*/  ULOP3.LUT UR48, UR5, 0x10000, URZ, 0xfc, !UPT ;  /* 0x0001000005307892 */ /* 0x000fd8000f8efc3f */
.L_x_101:
[----:B------:R-:W-:Y:S01]  /*1810*/  SHF.L.U32 R0, R70, 0x1f, RZ ;  /* 0x0000001f46007819 */ /* 0x000fe200000006ff */
[----:B------:R-:W-:Y:S02]  /*1820*/  ULDC UR4, c[0x0][0x28c] ;  /* 0x0000a30000047ab9 */ /* 0x000fe40000000800 */
[----:B------:R-:W-:Y:S01]  /*1830*/  ISETP.LT.AND P1, PT, RZ, UR4, PT ;  /* 0x00000004ff007c0c */ /* 0x000fe2000bf21270 */
[----:B------:R-:W0:Y:S02]  /*1840*/  SYNCS.PHASECHK.TRANS64.TRYWAIT P0, [R61+UR49], R0 ;  /* 0x000000003d0075a7 */ /* 0x000e240008000171 */
[----:B01-34-:R-:W-:Y:S10]  /*1850*/  @!P0 BRA `(.L_x_18) ;  /* 0x0000004400608947 */ /* 0x01bff40003800000 */
.L_x_123:
[----:B------:R-:W-:Y:S05]  /*1860*/  @P1 BRA `(.L_x_19) ;  /* 0x0000000000401947 */ /* 0x000fea0003800000 */
[----:B0-----:R-:W-:Y:S01]  /*1870*/  MOV R0, 0x0 ;  /* 0x0000000000007802 */ /* 0x001fe20000000f00 */
[----:B------:R-:W-:Y:S01]  /*1880*/  ULDC.64 UR4, c[0x4][0x68] ;  /* 0x01001a0000047ab9 */ /* 0x000fe20000000a00 */
[----:B------:R-:W-:Y:S01]  /*1890*/  ULDC.64 UR6, c[0x4][0x8] ;  /* 0x0100020000067ab9 */ /* 0x000fe20000000a00 */
[----:B------:R-:W-:Y:S01]  /*18a0*/  IMAD.U32 R4, RZ, RZ, UR4 ;  /* 0x00000004ff047e24 */ /* 0x000fe2000f8e00ff */
[----:B------:R0:W1:Y:S01]  /*18b0*/  LDC.64 R14, c[0x4][R0] ;  /* 0x01000000000e7b82 */ /* 0x0000620000000a00 */
[----:B------:R-:W-:Y:S01]  /*18c0*/  IMAD.U32 R5, RZ, RZ, UR5 ;  /* 0x00000005ff057e24 */ /* 0x000fe2000f8e00ff */
[----:B------:R-:W-:Y:S01]  /*18d0*/  ULDC.64 UR4, c[0x4][0x70] ;  /* 0x01001c0000047ab9 */ /* 0x000fe20000000a00 */
[----:B------:R-:W-:Y:S02]  /*18e0*/  IMAD.U32 R10, RZ, RZ, UR6 ;  /* 0x00000006ff0a7e24 */ /* 0x000fe4000f8e00ff */
[----:B------:R-:W-:Y:S02]  /*18f0*/  IMAD.U32 R6, RZ, RZ, UR4 ;  /* 0x00000004ff067e24 */ /* 0x000fe4000f8e00ff */
[----:B------:R-:W-:-:S02]  /*1900*/  IMAD.U32 R7, RZ, RZ, UR5 ;  /* 0x00000005ff077e24 */ /* 0x000fc4000f8e00ff */
[----:B------:R-:W-:Y:S02]  /*1910*/  IMAD.U32 R11, RZ, RZ, UR7 ;  /* 0x00000007ff0b7e24 */ /* 0x000fe4000f8e00ff */
[----:B------:R-:W-:Y:S02]  /*1920*/  IMAD.MOV.U32 R8, RZ, RZ, 0x1e1 ;  /* 0x000001e1ff087424 */ /* 0x000fe400078e00ff */
[----:B------:R-:W-:Y:S02]  /*1930*/  IMAD.MOV.U32 R12, RZ, RZ, 0x1 ;  /* 0x00000001ff0c7424 */ /* 0x000fe400078e00ff */
[----:B0-----:R-:W-:-:S07]  /*1940*/  IMAD.MOV.U32 R13, RZ, RZ, RZ ;  /* 0x000000ffff0d7224 */ /* 0x001fce00078e00ff */
[----:B------:R-:W-:-:S07]  /*1950*/  LEPC R20, `(.L_x_19) ;  /* 0x000000001014794e */ /* 0x000fce0000000000 */
[----:B-1---5:R-:W-:Y:S05]  /*1960*/  CALL.ABS.NOINC R14 ;  /* 0x000000000e007343 */ /* 0x022fea0003c00000 */
.L_x_19:
[----:B0-----:R-:W-:-:S05]  /*1970*/  IMAD.U32 R0, RZ, RZ, UR40 ;  /* 0x00000028ff007e24 */ /* 0x001fca000f8e00ff */
[----:B------:R-:W-:-:S13]  /*1980*/  ISETP.NE.AND P0, PT, R0, 0x3, PT ;  /* 0x000000030000780c */ /* 0x000fda0003f05270 */
[----:B------:R-:W-:Y:S05]  /*1990*/  @!P0 BRA `(.L_x_20) ;  /* 0x0000000000048947 */ /* 0x000fea0003800000 */
[----:B------:R-:W-:Y:S01]  /*19a0*/  BPT.TRAP 0x1 ;  /* 0x000000040000795c */ /* 0x000fe20000300000 */
.L_x_20:
[----:B------:R-:W-:Y:S02]  /*19b0*/  IMAD.U32 R3, RZ, RZ, UR43 ;  /* 0x0000002bff037e24 */ /* 0x000fe4000f8e00ff */
[----:B------:R-:W-:-:S03]  /*19c0*/  IMAD.U32 R0, RZ, RZ, UR46 ;  /* 0x0000002eff007e24 */ /* 0x000fc6000f8e00ff */
[----:B------:R-:W-:Y:S02]  /*19d0*/  LEA R3, R3, UR42, 0x3 ;  /* 0x0000002a03037c11 */ /* 0x000fe4000f8e18ff */
[----:B------:R-:W-:-:S04]  /*19e0*/  SHF.L.U32 R0, R0, 0x1f, RZ ;  /* 0x0000001f00007819 */ /* 0x000fc800000006ff */
[----:B------:R0:W1:Y:S01]  /*19f0*/  SYNCS.PHASECHK.TRANS64.TRYWAIT P1, [R3+URZ], R0 ;  /* 0x00000000030075a7 */ /* 0x000062000802017f */
[----:B------:R-:W-:Y:S05]  /*1a00*/  @!P0 BRA `(.L_x_21) ;  /* 0x0000000000048947 */ /* 0x000fea0003800000 */
[----:B------:R-:W-:Y:S01]  /*1a10*/  BPT.TRAP 0x1 ;  /* 0x000000040000795c */ /* 0x000fe20000300000 */
.L_x_21:
[----:B-1----:R-:W-:Y:S05]  /*1a20*/  @P1 BRA `(.L_x_22) ;  /* 0x0000000000081947 */ /* 0x002fea0003800000 */
[----:B------:R-:W1:Y:S02]  /*1a30*/  SYNCS.PHASECHK.TRANS64.TRYWAIT P1, [R3+URZ], R0 ;  /* 0x00000000030075a7 */ /* 0x000e64000802017f */
[----:B-1----:R-:W-:Y:S05]  /*1a40*/  @!P1 BRA `(.L_x_23) ;  /* 0x0000004000f89947 */ /* 0x002fea0003800000 */
.L_x_22:
[----:B------:R-:W-:Y:S05]  /*1a50*/  WARPSYNC.ALL ;  /* 0x0000000000007948 */ /* 0x000fea0003800000 */
[----:B------:R-:W-:Y:S01]  /*1a60*/  ULEA UR8, UR43, UR47, 0x9 ;  /* 0x0000002f2b087291 */ /* 0x000fe2000f8e483f */
[----:B------:R-:W-:Y:S01]  /*1a70*/  WARPGROUP.ARRIVE ;  /* 0x00000000000079c5 */ /* 0x000fe20000000000 */
[----:B------:R-:W-:Y:S01]  /*1a80*/  ULEA UR9, UR43, UR48, 0x9 ;  /* 0x000000302b097291 */ /* 0x000fe2000f8e483f */
[----:B01----:R-:W-:Y:S01]  /*1a90*/  IMAD.U32 R0, RZ, RZ, UR45 ;  /* 0x0000002dff007e24 */ /* 0x003fe2000f8e00ff */
[----:B------:R-:W-:Y:S01]  /*1aa0*/  UMOV UR5, 0x40000040 ;  /* 0x4000004000057882 */ /* 0x000fe20000000000 */
[----:B------:R-:W-:-:S02]  /*1ab0*/  UMOV UR7, 0x40000040 ;  /* 0x4000004000077882 */ /* 0x000fc40000000000 */
[----:B------:R-:W-:Y:S01]  /*1ac0*/  UMOV UR4, UR8 ;  /* 0x0000000800047c82 */ /* 0x000fe20008000000 */
[----:B------:R-:W-:Y:S01]  /*1ad0*/  ISETP.GE.AND P1, PT, R0, 0x1, PT ;  /* 0x000000010000780c */ /* 0x000fe20003f26270 */
[----:B------:R-:W-:Y:S02]  /*1ae0*/  UMOV UR6, UR9 ;  /* 0x0000000900067c82 */ /* 0x000fe40008000000 */
[----:B------:R-:W-:Y:S01]  /*1af0*/  HGMMA.64x64x8.F32.TF32 R24, gdesc[UR4], RZ, !UPT, gsb0 ;  /* 0x04e00000041879f0 */ /* 0x000fe2000c0028ff */
[----:B------:R-:W-:Y:S02]  /*1b00*/  UIADD3 UR4, UR8, 0x2, URZ ;  /* 0x0000000208047890 */ /* 0x000fe4000fffe03f */
[----:B------:R-:W-:Y:S01]  /*1b10*/  UIADD3 UR6, UR9, 0x2, URZ ;  /* 0x0000000209067890 */ /* 0x000fe2000fffe03f */
[----:B------:R-:W-:Y:S01]  /*1b20*/  UMOV UR5, 0x40000040 ;  /* 0x4000004000057882 */ /* 0x000fe20000000000 */
[----:B------:R-:W-:Y:S01]  /*1b30*/  UMOV UR7, 0x40000040 ;  /* 0x4000004000077882 */ /* 0x000fe20000000000 */
[----:B------:R-:W-:-:S02]  /*1b40*/  WARPGROUP.DEPBAR.LE gsb0, 0x0 ;  /* 0x00008000000079c5 */ /* 0x000fc40000010000 */
[----:B------:R-:W-:-:S06]  /*1b50*/  WARPGROUP.ARRIVE ;  /* 0x00000000000079c5 */ /* 0x000fcc0000000000 */
[----:B------:R-:W-:Y:S01]  /*1b60*/  HGMMA.64x64x8.F32.TF32 R24, gdesc[UR4], R24, gsb0 ;  /* 0x04e00000041879f0 */ /* 0x000fe20008002818 */
[----:B------:R-:W-:Y:S02]  /*1b70*/  UIADD3 UR4, UR8, 0x4, URZ ;  /* 0x0000000408047890 */ /* 0x000fe4000fffe03f */
[----:B------:R-:W-:Y:S01]  /*1b80*/  UIADD3 UR6, UR9, 0x4, URZ ;  /* 0x0000000409067890 */ /* 0x000fe2000fffe03f */
[----:B------:R-:W-:Y:S01]  /*1b90*/  UMOV UR5, 0x40000040 ;  /* 0x4000004000057882 */ /* 0x000fe20000000000 */
[----:B------:R-:W-:Y:S01]  /*1ba0*/  UMOV UR7, 0x40000040 ;  /* 0x4000004000077882 */ /* 0x000fe20000000000 */
[----:B------:R-:W-:Y:S02]  /*1bb0*/  WARPGROUP.DEPBAR.LE gsb0, 0x0 ;  /* 0x00008000000079c5 */ /* 0x000fe40000010000 */
        /* <DEDUP_REMOVED lines=8> */
[----:B------:R-:W-:Y:S03]  /*1c40*/  HGMMA.64x64x8.F32.TF32 R24, gdesc[UR4], R24, gsb0 ;  /* 0x04e00000041879f0 */ /* 0x000fe60008002818 */
[----:B------:R-:W-:Y:S02]  /*1c50*/  WARPGROUP.DEPBAR.LE gsb0, 0x0 ;  /* 0x00008000000079c5 */ /* 0x000fe40000010000 */
[----:B------:R-:W-:Y:S05]  /*1c60*/  @!P1 BRA `(.L_x_24) ;  /* 0x0000000400189947 */ /* 0x000fea0003800000 */
[----:B------:R-:W-:Y:S01]  /*1c70*/  UIADD3 UR4, UR43, 0x1, URZ ;  /* 0x000000012b047890 */ /* 0x000fe2000fffe03f */
[----:B------:R-:W-:Y:S02]  /*1c80*/  IMAD.U32 R0, RZ, RZ, UR45 ;  /* 0x0000002dff007e24 */ /* 0x000fe4000f8e00ff */
[----:B------:R-:W-:Y:S01]  /*1c90*/  IMAD.U32 R3, RZ, RZ, UR43 ;  /* 0x0000002bff037e24 */ /* 0x000fe2000f8e00ff */
[----:B------:R-:W-:-:S04]  /*1ca0*/  UISETP.NE.AND UP0, UPT, UR4, 0x4, UPT ;  /* 0x000000040400788c */ /* 0x000fc8000bf05270 */
[----:B------:R-:W-:Y:S02]  /*1cb0*/  USEL UR5, URZ, 0x1, UP0 ;  /* 0x000000013f057887 */ /* 0x000fe40008000000 */
[----:B------:R-:W-:Y:S02]  /*1cc0*/  USEL UR8, UR4, URZ, UP0 ;  /* 0x0000003f04087287 */ /* 0x000fe40008000000 */
[----:B------:R-:W-:-:S06]  /*1cd0*/  ULOP3.LUT UR5, UR46, UR5, URZ, 0x3c, !UPT ;  /* 0x000000052e057292 */ /* 0x000fcc000f8e3c3f */
[----:B------:R-:W-:-:S07]  /*1ce0*/  IMAD.U32 R6, RZ, RZ, UR5 ;  /* 0x00000005ff067e24 */ /* 0x000fce000f8e00ff */
.L_x_31:
[----:B------:R-:W-:Y:S05]  /*1cf0*/  @!P0 BRA `(.L_x_25) ;  /* 0x0000000000048947 */ /* 0x000fea0003800000 */
[----:B------:R-:W-:Y:S01]  /*1d00*/  BPT.TRAP 0x1 ;  /* 0x000000040000795c */ /* 0x000fe20000300000 */
.L_x_25:
[----:B------:R-:W-:Y:S01]  /*1d10*/  ULEA UR4, UR8, UR42, 0x3 ;  /* 0x0000002a08047291 */ /* 0x000fe2000f8e183f */
[----:B------:R-:W-:-:S08]  /*1d20*/  SHF.L.U32 R4, R6, 0x1f, RZ ;  /* 0x0000001f06047819 */ /* 0x000fd000000006ff */
[----:B------:R0:W1:Y:S01]  /*1d30*/  SYNCS.PHASECHK.TRANS64.TRYWAIT P1, [UR4], R4 ;  /* 0x00000004ff0075a7 */ /* 0x0000620008020144 */
[----:B------:R-:W-:Y:S05]  /*1d40*/  @!P0 BRA `(.L_x_26) ;  /* 0x0000000000048947 */ /* 0x000fea0003800000 */
[----:B------:R-:W-:Y:S01]  /*1d50*/  BPT.TRAP 0x1 ;  /* 0x000000040000795c */ /* 0x000fe20000300000 */
.L_x_26:
[----:B-1----:R-:W-:Y:S05]  /*1d60*/  @P1 BRA `(.L_x_27) ;  /* 0x0000000000081947 */ /* 0x002fea0003800000 */
[----:B------:R-:W1:Y:S02]  /*1d70*/  SYNCS.PHASECHK.TRANS64.TRYWAIT P1, [UR4], R4 ;  /* 0x00000004ff0075a7 */ /* 0x000e640008020144 */
[----:B-1----:R-:W-:Y:S05]  /*1d80*/  @!P1 BRA `(.L_x_28) ;  /* 0x00000040003c9947 */ /* 0x002fea0003800000 */
.L_x_27:
[----:B------:R-:W-:Y:S01]  /*1d90*/  ULEA UR9, UR8, UR47, 0x9 ;  /* 0x0000002f08097291 */ /* 0x000fe2000f8e483f */
[----:B------:R-:W-:Y:S01]  /*1da0*/  WARPGROUP.ARRIVE ;  /* 0x00000000000079c5 */ /* 0x000fe20000000000 */
[----:B------:R-:W-:Y:S01]  /*1db0*/  ULEA UR10, UR8, UR48, 0x9 ;  /* 0x00000030080a7291 */ /* 0x000fe2000f8e483f */
[----:B------:R-:W-:Y:S01]  /*1dc0*/  UMOV UR5, 0x40000040 ;  /* 0x4000004000057882 */ /* 0x000fe20000000000 */
[----:B------:R-:W-:-:S03]  /*1dd0*/  UMOV UR7, 0x40000040 ;  /* 0x4000004000077882 */ /* 0x000fc60000000000 */
[----:B------:R-:W-:Y:S02]  /*1de0*/  UMOV UR4, UR9 ;  /* 0x0000000900047c82 */ /* 0x000fe40008000000 */
[----:B------:R-:W-:Y:S02]  /*1df0*/  UMOV UR6, UR10 ;  /* 0x0000000a00067c82 */ /* 0x000fe40008000000 */
[----:B------:R-:W-:Y:S01]  /*1e00*/  HGMMA.64x64x8.F32.TF32 R24, gdesc[UR4], R24, gsb0 ;  /* 0x04e00000041879f0 */ /* 0x000fe20008002818 */
        /* <DEDUP_REMOVED lines=23> */
[----:B------:R-:W-:Y:S01]  /*1f80*/  BPT.TRAP 0x1 ;  /* 0x000000040000795c */ /* 0x000fe20000300000 */
.L_x_29:
[----:B------:R-:W-:Y:S01]  /*1f90*/  ISETP.NE.AND P1, PT, R23, RZ, PT ;  /* 0x000000ff1700720c */ /* 0x000fe20003f25270 */
[----:B------:R-:W-:-:S12]  /*1fa0*/  UISETP.GT.U32.AND UP0, UPT, UR36, 0x1, UPT ;  /* 0x000000012400788c */ /* 0x000fd8000bf04070 */
[----:B01----:R-:W-:-:S05]  /*1fb0*/  @P1 LEA R4, R3, UR42, 0x3 ;  /* 0x0000002a03041c11 */ /* 0x003fca000f8e18ff */
[----:B------:R-:W-:-:S05]  /*1fc0*/  @P1 VIADD R5, R4, 0x20 ;  /* 0x0000002004051836 */ /* 0x000fca0000000000 */
[----:B------:R-:W-:-:S04]  /*1fd0*/  @P1 PRMT R5, R22, 0x654, R5 ;  /* 0x0000065416051816 */ /* 0x000fc80000000005 */
[----:B------:R0:W-:Y:S01]  /*1fe0*/  @P1 SYNCS.ARRIVE.TRANS64.RED.A1T0 RZ, [R5+URZ], RZ ;  /* 0x000000ff05ff19a7 */ /* 0x0001e2000810043f */
[----:B------:R-:W-:-:S13]  /*1ff0*/  PLOP3.LUT P1, PT, PT, PT, UP0, 0x80, 0x0 ;  /* 0x000000000000781c */ /* 0x000fda0003f2f008 */
[----:B0-----:R-:W-:Y:S05]  /*2000*/  @P1 BRA `(.L_x_30) ;  /* 0x0000000000041947 */ /* 0x001fea0003800000 */
[----:B------:R-:W-:Y:S01]  /*2010*/  BPT.TRAP 0x1 ;  /* 0x000000040000795c */ /* 0x000fe20000300000 */
.L_x_30:
[----:B------:R-:W-:Y:S01]  /*2020*/  UIADD3 UR8, UR8, 0x1, URZ ;  /* 0x0000000108087890 */ /* 0x000fe2000fffe03f */
[C---:B------:R-:W-:Y:S01]  /*2030*/  ISETP.GT.AND P2, PT, R0.reuse, 0x1, PT ;  /* 0x000000010000780c */ /* 0x040fe20003f44270 */
[----:B------:R-:W-:Y:S02]  /*2040*/  VIADD R3, R3, 0x1 ;  /* 0x0000000103037836 */ /* 0x000fe40000000000 */
[----:B------:R-:W-:Y:S01]  /*2050*/  UISETP.NE.AND UP0, UPT, UR8, 0x4, UPT ;  /* 0x000000040800788c */ /* 0x000fe2000bf05270 */
[----:B------:R-:W-:Y:S02]  /*2060*/  VIADD R0, R0, 0xffffffff ;  /* 0xffffffff00007836 */ /* 0x000fe40000000000 */
[C---:B------:R-:W-:Y:S01]  /*2070*/  ISETP.NE.AND P1, PT, R3.reuse, 0x4, PT ;  /* 0x000000040300780c */ /* 0x040fe20003f25270 */
[----:B------:R-:W-:Y:S02]  /*2080*/  USEL UR4, URZ, 0x1, UP0 ;  /* 0x000000013f047887 */ /* 0x000fe40008000000 */
[----:B------:R-:W-:Y:S01]  /*2090*/  USEL UR8, UR8, URZ, UP0 ;  /* 0x0000003f08087287 */ /* 0x000fe20008000000 */
[----:B------:R-:W-:-:S03]  /*20a0*/  SEL R3, R3, RZ, P1 ;  /* 0x000000ff03037207 */ /* 0x000fc60000800000 */
[----:B------:R-:W-:Y:S01]  /*20b0*/  LOP3.LUT R6, R6, UR4, RZ, 0x3c, !PT ;  /* 0x0000000406067c12 */ /* 0x000fe2000f8e3cff */
[----:B------:R-:W-:Y:S07]  /*20c0*/  @P2 BRA `(.L_x_31) ;  /* 0xfffffffc00082947 */ /* 0x000fee000383ffff */
.L_x_24:
[----:B------:R-:W0:Y:S01]  /*20d0*/  LDC R0, c[0x0][0x28c] ;  /* 0x0000a300ff007b82 */ /* 0x000e220000000800 */
[----:B------:R1:W-:Y:S01]  /*20e0*/  SYNCS.ARRIVE.TRANS64.A1T0 RZ, [R62+UR44], RZ ;  /* 0x000000ff3eff79a7 */ /* 0x0003e2000810002c */
[----:B0-----:R-:W-:-:S13]  /*20f0*/  ISETP.GE.AND P1, PT, R0, 0x1, PT ;  /* 0x000000010000780c */ /* 0x001fda0003f26270 */
[----:B-1----:R-:W-:Y:S05]  /*2100*/  @!P1 BRA `(.L_x_32) ;  /* 0x0000000000409947 */ /* 0x002fea0003800000 */
[----:B------:R-:W-:Y:S05]  /*2110*/  @!P0 BRA `(.L_x_33) ;  /* 0x0000000000048947 */ /* 0x000fea0003800000 */
[----:B------:R-:W-:Y:S01]  /*2120*/  BPT.TRAP 0x1 ;  /* 0x000000040000795c */ /* 0x000fe20000300000 */
.L_x_33:
[----:B------:R-:W-:Y:S01]  /*2130*/  ISETP.NE.AND P0, PT, R23, RZ, PT ;  /* 0x000000ff1700720c */ /* 0x000fe20003f05270 */
[----:B------:R-:W-:-:S12]  /*2140*/  IMAD.U32 R3, RZ, RZ, UR42 ;  /* 0x0000002aff037e24 */ /* 0x000fd8000f8e00ff */
[----:B------:R-:W-:-:S05]  /*2150*/  VOTEU.ANY UP0, P0 ;  /* 0x00000000003f7886 */ /* 0x000fca0000000100 */
[----:B------:R-:W-:Y:S02]  /*2160*/  @UP0 UIADD3 UR4, UR45, UR43, URZ ;  /* 0x0000002b2d040290 */ /* 0x000fe4000fffe03f */
[----:B------:R-:W-:-:S04]  /*2170*/  UISETP.GT.U32.AND UP0, UPT, UR36, 0x1, UPT ;  /* 0x000000012400788c */ /* 0x000fc8000bf04070 */
[----:B------:R-:W-:-:S04]  /*2180*/  IMAD.U32 R0, RZ, RZ, UR4 ;  /* 0x00000004ff007e24 */ /* 0x000fc8000f8e00ff */
[----:B------:R-:W-:-:S05]  /*2190*/  @P0 IMAD.SHL.U32 R0, R0, 0x8, RZ ;  /* 0x0000000800000824 */ /* 0x000fca00078e00ff */
[----:B------:R-:W-:-:S04]  /*21a0*/  @P0 LOP3.LUT R0, R0, 0x18, RZ, 0xc0, !PT ;  /* 0x0000001800000812 */ /* 0x000fc800078ec0ff */
[----:B------:R-:W-:-:S04]  /*21b0*/  @P0 IADD3 R3, R3, 0x20, R0 ;  /* 0x0000002003030810 */ /* 0x000fc80007ffe000 */
[----:B------:R-:W-:-:S04]  /*21c0*/  @P0 PRMT R3, R22, 0x654, R3 ;  /* 0x0000065416030816 */ /* 0x000fc80000000003 */
[----:B------:R0:W-:Y:S01]  /*21d0*/  @P0 SYNCS.ARRIVE.TRANS64.RED.A1T0 RZ, [R3+URZ], RZ ;  /* 0x000000ff03ff09a7 */ /* 0x0001e2000810043f */
[----:B------:R-:W-:-:S13]  /*21e0*/  PLOP3.LUT P0, PT, PT, PT, UP0, 0x80, 0x0 ;  /* 0x000000000000781c */ /* 0x000fda0003f0f008 */
[----:B0-----:R-:W-:Y:S05]  /*21f0*/  @P0 BRA `(.L_x_32) ;  /* 0x0000000000040947 */ /* 0x001fea0003800000 */
[----:B------:R-:W-:Y:S01]  /*2200*/  BPT.TRAP 0x1 ;  /* 0x000000040000795c */ /* 0x000fe20000300000 */
.L_x_32:
[----:B------:R-:W-:Y:S01]  /*2210*/  SHF.L.U32 R0, R70, 0x1f, RZ ;  /* 0x0000001f46007819 */ /* 0x000fe200000006ff */
[----:B------:R-:W-:Y:S01]  /*2220*/  UIADD3 UR43, UR41, UR43, URZ ;  /* 0x0000002b292b7290 */ /* 0x000fe2000fffe03f */
[----:B------:R-:W0:Y:S01]  /*2230*/  LDC R7, c[0x0][0x288] ;  /* 0x0000a200ff077b82 */ /* 0x000e220000000800 */
[----:B------:R-:W-:Y:S02]  /*2240*/  IMAD.SHL.U32 R8, R60, 0x2, RZ ;  /* 0x000000023c087824 */ /* 0x000fe400078e00ff */
[----:B------:R-:W-:Y:S02]  /*2250*/  USHF.R.U32.HI UR4, URZ, 0x2, UR43 ;  /* 0x000000023f047899 */ /* 0x000fe4000801162b */
[----:B------:R-:W-:Y:S01]  /*2260*/  UISETP.GT.U32.AND UP0, UPT, UR43, 0x3, UPT ;  /* 0x000000032b00788c */ /* 0x000fe2000bf04070 */
[----:B------:R-:W-:Y:S01]  /*2270*/  SHF.R.S32.HI R9, RZ, 0x1f, R8 ;  /* 0x0000001fff097819 */ /* 0x000fe20000011408 */
[----:B------:R-:W-:Y:S01]  /*2280*/  ULOP3.LUT UR4, UR4, 0x1, URZ, 0xc0, !UPT ;  /* 0x0000000104047892 */ /* 0x000fe2000f8ec03f */
[----:B------:R-:W1:Y:S01]  /*2290*/  SYNCS.PHASECHK.TRANS64.TRYWAIT P0, [R61+UR49+0x10], R0 ;  /* 0x000010003d0075a7 */ /* 0x000e620008000171 */
[----:B------:R-:W-:-:S02]  /*22a0*/  UISETP.LT.U32.AND UP0, UPT, UR41, 0x4, UP0 ;  /* 0x000000042900788c */ /* 0x000fc40008701070 */
[----:B------:R-:W-:Y:S02]  /*22b0*/  UISETP.NE.U32.AND UP1, UPT, UR4, 0x1, UPT ;  /* 0x000000010400788c */ /* 0x000fe4000bf25070 */
[----:B------:R-:W-:Y:S02]  /*22c0*/  USEL UR5, URZ, 0x1, !UP0 ;  /* 0x000000013f057887 */ /* 0x000fe4000c000000 */
[----:B------:R-:W-:Y:S02]  /*22d0*/  UISETP.GT.U32.AND UP1, UPT, UR41, 0x3, !UP1 ;  /* 0x000000032900788c */ /* 0x000fe4000cf24070 */
[----:B------:R-:W-:Y:S02]  /*22e0*/  ULOP3.LUT UR43, UR43, 0x3, URZ, 0xc0, !UPT ;  /* 0x000000032b2b7892 */ /* 0x000fe4000f8ec03f */
[----:B------:R-:W-:-:S04]  /*22f0*/  USEL UR4, URZ, 0x1, !UP1 ;  /* 0x000000013f047887 */ /* 0x000fc8000c800000 */
[----:B------:R-:W-:Y:S01]  /*2300*/  ULOP3.LUT UR46, UR4, UR46, UR5, 0x96, !UPT ;  /* 0x0000002e042e7292 */ /* 0x000fe2000f8e9605 */
[----:B01----:R-:W-:Y:S11]  /*2310*/  @!P0 BRA `(.L_x_34) ;  /* 0x0000003800f08947 */ /* 0x003ff60003800000 */
.L_x_124:
[----:B0-----:R-:W-:Y:S01]  /*2320*/  IMAD.SHL.U32 R0, R18, 0x40, RZ ;  /* 0x0000004012007824 */ /* 0x001fe200078e00ff */
[----:B------:R-:W-:Y:S01]  /*2330*/  ULDC UR6, c[0x0][0x284] ;  /* 0x0000a10000067ab9 */ /* 0x000fe20000000800 */
[----:B------:R-:W-:Y:S01]  /*2340*/  IMAD.SHL.U32 R14, R2, 0x40, RZ ;  /* 0x00000040020e7824 */ /* 0x000fe200078e00ff */
[----:B------:R-:W-:Y:S01]  /*2350*/  SHF.R.S32.HI R11, RZ, 0x1f, R19 ;  /* 0x0000001fff0b7819 */ /* 0x000fe20000011413 */
[----:B------:R-:W-:Y:S01]  /*2360*/  ULDC.64 UR4, c[0x0][0x5d0] ;  /* 0x0001740000047ab9 */ /* 0x000fe20000000a00 */
[----:B------:R-:W-:Y:S01]  /*2370*/  ISETP.GE.AND P0, PT, R0, UR6, PT ;  /* 0x0000000600007c0c */ /* 0x000fe2000bf06270 */
[----:B------:R-:W-:Y:S01]  /*2380*/  IMAD.WIDE.U32 R2, R19, UR4, R8 ;  /* 0x0000000413027c25 */ /* 0x000fe2000f8e0008 */
[----:B------:R-:W-:Y:S02]  /*2390*/  SHF.R.S32.HI R15, RZ, 0x1f, R14 ;  /* 0x0000001fff0f7819 */ /* 0x000fe4000001140e */
[C---:B------:R-:W-:Y:S01]  /*23a0*/  ISETP.GE.OR P0, PT, R14.reuse, R7, P0 ;  /* 0x000000070e00720c */ /* 0x040fe20000706670 */
[----:B------:R-:W-:Y:S01]  /*23b0*/  IMAD R4, R11, UR4, RZ ;  /* 0x000000040b047c24 */ /* 0x000fe2000f8e02ff */
[----:B------:R-:W-:-:S03]  /*23c0*/  IADD3 R2, P1, R14, R2, RZ ;  /* 0x000000020e027210 */ /* 0x000fc60007f3e0ff */
[----:B------:R-:W-:-:S05]  /*23d0*/  IMAD R5, R19, UR5, R4 ;  /* 0x0000000513057c24 */ /* 0x000fca000f8e0204 */
[----:B------:R-:W-:-:S03]  /*23e0*/  IADD3.X R3, R15, R3, R5, P1, !PT ;  /* 0x000000030f037210 */ /* 0x000fc60000ffe405 */
[----:B------:R-:W-:Y:S05]  /*23f0*/  @P0 BRA `(.L_x_35) ;  /* 0x0000002000940947 */ /* 0x000fea0003800000 */
[----:B------:R-:W0:Y:S01]  /*2400*/  LDC.64 R72, c[0x0][0x5c8] ;  /* 0x00017200ff487b82 */ /* 0x000e220000000a00 */
[----:B-----5:R-:W-:Y:S01]  /*2410*/  FSETP.NEU.AND P0, PT, R57, RZ, PT ;  /* 0x000000ff3900720b */ /* 0x020fe20003f0d000 */
[----:B------:R-:W-:Y:S01]  /*2420*/  IMAD R5, R60, -0x2, R7 ;  /* 0xfffffffe3c057824 */ /* 0x000fe200078e0207 */
[----:B------:R-:W-:Y:S01]  /*2430*/  BSSY B0, `(.L_x_35) ;  /* 0x0000221000007945 */ /* 0x000fe20003800000 */
[----:B------:R-:W-:-:S04]  /*2440*/  IMAD.WIDE R66, R18, 0x40, R58 ;  /* 0x0000004012427825 */ /* 0x000fc800078e023a */
[----:B------:R-:W-:Y:S02]  /*2450*/  IMAD.IADD R4, R5, 0x1, -R14 ;  /* 0x0000000105047824 */ /* 0x000fe400078e0a0e */
[----:B------:R-:W-:-:S03]  /*2460*/  IMAD.IADD R0, R65, 0x1, -R0 ;  /* 0x0000000141007824 */ /* 0x000fc600078e0a00 */
[----:B------:R-:W-:-:S04]  /*2470*/  ISETP.GT.AND P1, PT, R4, RZ, PT ;  /* 0x000000ff0400720c */ /* 0x000fc80003f24270 */
[----:B------:R-:W-:Y:S01]  /*2480*/  ISETP.GT.AND P4, PT, R0, RZ, P1 ;  /* 0x000000ff0000720c */ /* 0x000fe20000f84270 */
[-C--:B0-----:R-:W-:Y:S02]  /*2490*/  IMAD R5, R67, R72.reuse, RZ ;  /* 0x0000004843057224 */ /* 0x081fe400078e02ff */
[----:B------:R-:W-:-:S04]  /*24a0*/  IMAD.WIDE.U32 R68, R66, R72, R2 ;  /* 0x0000004842447225 */ /* 0x000fc800078e0002 */
[----:B------:R-:W-:-:S04]  /*24b0*/  IMAD R5, R66, R73, R5 ;  /* 0x0000004942057224 */ /* 0x000fc800078e0205 */
[----:B------:R-:W-:Y:S01]  /*24c0*/  IMAD.IADD R7, R69, 0x1, R5 ;  /* 0x0000000145077824 */ /* 0x000fe200078e0205 */
[----:B------:R-:W-:Y:S06]  /*24d0*/  @!P0 BRA `(.L_x_36) ;  /* 0x0000001400e08947 */ /* 0x000fec0003800000 */
[----:B------:R-:W0:Y:S01]  /*24e0*/  LDC.64 R74, c[0x0][0x5b8] ;  /* 0x00016e00ff4a7b82 */ /* 0x000e220000000a00 */
[----:B------:R-:W-:-:S07]  /*24f0*/  ULDC.64 UR4, c[0x0][0x5c0] ;  /* 0x0001700000047ab9 */ /* 0x000fce0000000a00 */
[----:B------:R-:W1:Y:S08]  /*2500*/  LDC.64 R76, c[0x0][0x5b0] ;  /* 0x00016c00ff4c7b82 */ /* 0x000e700000000a00 */
[----:B------:R-:W2:Y:S01]  /*2510*/  LDC.64 R78, c[0x0][0x5a8] ;  /* 0x00016a00ff4e7b82 */ /* 0x000ea20000000a00 */
[-C--:B0-----:R-:W-:Y:S02]  /*2520*/  IMAD R6, R11, R74.reuse, RZ ;  /* 0x0000004a0b067224 */ /* 0x081fe400078e02ff */
[----:B------:R-:W-:-:S04]  /*2530*/  IMAD.WIDE.U32 R2, R19, R74, R8 ;  /* 0x0000004a13027225 */ /* 0x000fc800078e0008 */
[----:B------:R-:W-:Y:S01]  /*2540*/  IMAD R69, R19, R75, R6 ;  /* 0x0000004b13457224 */ /* 0x000fe200078e0206 */
[----:B------:R-:W-:Y:S01]  /*2550*/  IADD3 R10, P0, R14, R2, RZ ;  /* 0x000000020e0a7210 */ /* 0x000fe20007f1e0ff */
[----:B-1----:R-:W-:-:S03]  /*2560*/  IMAD R2, R67, R76, RZ ;  /* 0x0000004c43027224 */ /* 0x002fc600078e02ff */
[----:B------:R-:W-:Y:S01]  /*2570*/  IADD3.X R11, R15, R3, R69, P0, !PT ;  /* 0x000000030f0b7210 */ /* 0x000fe200007fe445 */
[C---:B------:R-:W-:Y:S02]  /*2580*/  IMAD R71, R66.reuse, R77, R2 ;  /* 0x0000004d42477224 */ /* 0x040fe400078e0202 */
[----:B------:R-:W-:-:S04]  /*2590*/  IMAD.WIDE.U32 R2, R66, R76, R10 ;  /* 0x0000004c42027225 */ /* 0x000fc800078e000a */
[----:B------:R-:W-:Y:S01]  /*25a0*/  IMAD.IADD R3, R3, 0x1, R71 ;  /* 0x0000000103037824 */ /* 0x000fe200078e0247 */
[----:B--2---:R-:W-:-:S04]  /*25b0*/  LEA R12, P0, R2, R78, 0x2 ;  /* 0x0000004e020c7211 */ /* 0x004fc800078010ff */
[----:B------:R-:W-:-:S05]  /*25c0*/  LEA.HI.X R13, R2, R79, R3, 0x2, P0 ;  /* 0x0000004f020d7211 */ /* 0x000fca00000f1403 */
[----:B------:R0:W2:Y:S01]  /*25d0*/  @P4 LDG.E.LTC128B R5, desc[UR52][R12.64] ;  /* 0x000000340c054981 */ /* 0x0000a2000c1e1920 */
[----:B------:R-:W-:Y:S01]  /*25e0*/  IMAD.WIDE.U32 R2, R66, R76, R14 ;  /* 0x0000004c42027225 */ /* 0x000fe200078e000e */
[----:B------:R-:W-:Y:S01]  /*25f0*/  LEA R6, P2, R68, UR4, 0x2 ;  /* 0x0000000444067c11 */ /* 0x000fe2000f8410ff */
[----:B------:R-:W-:Y:S01]  /*2600*/  BSSY B1, `(.L_x_37) ;  /* 0x0000014000017945 */ /* 0x000fe20003800000 */
[----:B------:R-:W-:Y:S02]  /*2610*/  IADD3 R20, P0, R8, R2, RZ ;  /* 0x0000000208147210 */ /* 0x000fe40007f1e0ff */
[----:B------:R-:W-:Y:S02]  /*2620*/  LEA.HI.X R7, R68, UR5, R7, 0x2, P2 ;  /* 0x0000000544077c11 */ /* 0x000fe400090f1407 */
[----:B------:R-:W-:Y:S01]  /*2630*/  IADD3.X R21, R9, R71, R3, P0, !PT ;  /* 0x0000004709157210 */ /* 0x000fe200007fe403 */
[----:B0-----:R-:W-:Y:S01]  /*2640*/  IMAD.SHL.U32 R12, R76, 0x8, RZ ;  /* 0x000000084c0c7824 */ /* 0x001fe200078e00ff */
[----:B------:R-:W-:-:S02]  /*2650*/  ISETP.GT.AND P0, PT, R4, 0x1, PT ;  /* 0x000000010400780c */ /* 0x000fc40003f04270 */
[----:B------:R-:W-:Y:S01]  /*2660*/  SHF.L.U64.HI R13, R76, 0x3, R77 ;  /* 0x000000034c0d7819 */ /* 0x000fe2000001024d */
[----:B------:R-:W-:Y:S01]  /*2670*/  IMAD.WIDE.U32 R20, R19, R74, R20 ;  /* 0x0000004a13147225 */ /* 0x000fe200078e0014 */
[----:B------:R-:W-:-:S03]  /*2680*/  ISETP.GT.AND P2, PT, R0, RZ, P0 ;  /* 0x000000ff0000720c */ /* 0x000fc60000744270 */
[----:B------:R-:W-:Y:S01]  /*2690*/  IMAD.WIDE.U32 R66, R66, R76, R12 ;  /* 0x0000004c42427225 */ /* 0x000fe200078e000c */
[----:B--2---:R-:W-:-:S05]  /*26a0*/  LOP3.LUT R2, R5, 0xffffe000, RZ, 0xc0, !PT ;  /* 0xffffe00005027812 */ /* 0x004fca00078ec0ff */
[----:B------:R-:W-:Y:S01]  /*26b0*/  FMUL R3, R2, R57 ;  /* 0x0000003902037220 */ /* 0x000fe20000400000 */
[----:B------:R-:W-:-:S03]  /*26c0*/  LEA R2, P3, R20, R78, 0x2 ;  /* 0x0000004e14027211 */ /* 0x000fc600078610ff */
[----:B------:R-:W-:Y:S01]  /*26d0*/  FFMA R75, R24, R56, R3 ;  /* 0x00000038184b7223 */ /* 0x000fe20000000003 */
[----:B------:R-:W-:-:S04]  /*26e0*/  IMAD.IADD R3, R69, 0x1, R21 ;  /* 0x0000000145037824 */ /* 0x000fc800078e0215 */
[----:B------:R-:W-:Y:S02]  /*26f0*/  F2FP.TF32.F32.PACK_B R75, R75 ;  /* 0x0000004bff4b723e */ /* 0x000fe400024050ff */
[----:B------:R-:W-:-:S03]  /*2700*/  LEA.HI.X R3, R20, R79, R3, 0x2, P3 ;  /* 0x0000004f14037211 */ /* 0x000fc600018f1403 */
[----:B------:R0:W-:Y:S01]  /*2710*/  @P4 STG.E desc[UR52][R6.64], R75 ;  /* 0x0000004b06004986 */ /* 0x0001e2000c101934 */
[----:B------:R-:W-:Y:S05]  /*2720*/  @!P2 BRA `(.L_x_38) ;  /* 0x000000000004a947 */ /* 0x000fea0003800000 */
[----:B------:R1:W5:Y:S02]  /*2730*/  LDG.E.LTC128B R5, desc[UR52][R2.64+0x4] ;  /* 0x0000043402057981 */ /* 0x000364000c1e1920 */
.L_x_38:
[----:B------:R-:W-:Y:S05]  /*2740*/  BSYNC B1 ;  /* 0x0000000000017941 */ /* 0x000fea0003800000 */
.L_x_37:
[----:B-----5:R-:W-:Y:S01]  /*2750*/  LOP3.LUT R12, R5, 0xffffe000, RZ, 0xc0, !PT ;  /* 0xffffe000050c7812 */ /* 0x020fe200078ec0ff */
[----:B------:R-:W-:Y:S01]  /*2760*/  IMAD.IADD R71, R71, 0x1, R67 ;  /* 0x0000000147477824 */ /* 0x000fe200078e0243 */
[----:B------:R-:W-:Y:S01]  /*2770*/  IADD3 R10, P3, R10, R66, RZ ;  /* 0x000000420a0a7210 */ /* 0x000fe20007f7e0ff */
[----:B------:R-:W-:Y:S01]  /*2780*/  IMAD.MOV.U32 R18, RZ, RZ, R5 ;  /* 0x000000ffff127224 */ /* 0x000fe200078e0005 */
[----:B------:R-:W-:Y:S01]  /*2790*/  ISETP.GT.AND P1, PT, R0, 0x8, P1 ;  /* 0x000000080000780c */ /* 0x000fe20000f24270 */
[----:B------:R-:W-:Y:S02]  /*27a0*/  FMUL R12, R12, R57 ;  /* 0x000000390c0c7220 */ /* 0x000fe40000400000 */
[----:B------:R-:W-:Y:S02]  /*27b0*/  IMAD.X R11, R71, 0x1, R11, P3 ;  /* 0x00000001470b7824 */ /* 0x000fe400018e060b */
[----:B------:R-:W-:Y:S01]  /*27c0*/  FFMA R25, R25, R56, R12 ;  /* 0x0000003819197223 */ /* 0x000fe2000000000c */
[----:B------:R-:W-:-:S04]  /*27d0*/  LEA R12, P3, R10, R78, 0x2 ;  /* 0x0000004e0a0c7211 */ /* 0x000fc800078610ff */
[----:B------:R-:W-:Y:S02]  /*27e0*/  F2FP.TF32.F32.PACK_B R25, R25 ;  /* 0x00000019ff19723e */ /* 0x000fe400024050ff */
[----:B------:R-:W-:-:S03]  /*27f0*/  LEA.HI.X R13, R10, R79, R11, 0x2, P3 ;  /* 0x0000004f0a0d7211 */ /* 0x000fc600018f140b */
[----:B------:R2:W-:Y:S04]  /*2800*/  @P2 STG.E desc[UR52][R6.64+0x4], R25 ;  /* 0x0000041906002986 */ /* 0x0005e8000c101934 */
[----:B------:R-:W3:Y:S01]  /*2810*/  @P1 LDG.E.LTC128B R18, desc[UR52][R12.64] ;  /* 0x000000340c121981 */ /* 0x000ee2000c1e1920 */
[----:B------:R-:W-:Y:S01]  /*2820*/  IADD3 R14, P2, P3, R8, R66, R14 ;  /* 0x00000042080e7210 */ /* 0x000fe20007b5e00e */
[----:B------:R-:W-:Y:S01]  /*2830*/  BSSY B1, `(.L_x_39) ;  /* 0x0000011000017945 */ /* 0x000fe20003800000 */
[----:B------:R-:W-:Y:S02]  /*2840*/  ISETP.GT.AND P0, PT, R0, 0x8, P0 ;  /* 0x000000080000780c */ /* 0x000fe40000704270 */
[----:B------:R-:W-:Y:S02]  /*2850*/  IADD3.X R15, R9, R71, R15, P2, P3 ;  /* 0x00000047090f7210 */ /* 0x000fe400017e640f */
[----:B------:R-:W-:-:S02]  /*2860*/  SHF.L.U64.HI R9, R72, 0x5, R73 ;  /* 0x0000000548097819 */ /* 0x000fc40000010249 */
[----:B------:R-:W-:Y:S01]  /*2870*/  LEA R10, P2, R72, R6, 0x5 ;  /* 0x00000006480a7211 */ /* 0x000fe200078428ff */
[----:B------:R-:W-:-:S04]  /*2880*/  IMAD.WIDE.U32 R14, R19, R74, R14 ;  /* 0x0000004a130e7225 */ /* 0x000fc800078e000e */
[----:B------:R-:W-:Y:S01]  /*2890*/  IMAD.X R11, R9, 0x1, R7, P2 ;  /* 0x00000001090b7824 */ /* 0x000fe200010e0607 */
[----:B---3--:R-:W-:-:S05]  /*28a0*/  LOP3.LUT R8, R18, 0xffffe000, RZ, 0xc0, !PT ;  /* 0xffffe00012087812 */ /* 0x008fca00078ec0ff */
        /* <DEDUP_REMOVED lines=9> */
.L_x_40:
[----:B------:R-:W-:Y:S05]  /*2940*/  BSYNC B1 ;  /* 0x0000000000017941 */ /* 0x000fea0003800000 */
.L_x_39:
[----:B-----5:R-:W-:Y:S01]  /*2950*/  LOP3.LUT R12, R18, 0xffffe000, RZ, 0xc0, !PT ;  /* 0xffffe000120c7812 */ /* 0x020fe200078ec0ff */
[----:B------:R-:W-:Y:S01]  /*2960*/  BSSY B1, `(.L_x_41) ;  /* 0x0000009000017945 */ /* 0x000fe20003800000 */
[----:B------:R-:W-:-:S03]  /*2970*/  ISETP.GT.AND P1, PT, R4, 0x8, PT ;  /* 0x000000080400780c */ /* 0x000fc60003f24270 */
[----:B------:R-:W-:Y:S01]  /*2980*/  FMUL R12, R12, R57 ;  /* 0x000000390c0c7220 */ /* 0x000fe20000400000 */
[----:B------:R-:W-:-:S03]  /*2990*/  ISETP.GT.AND P2, PT, R0, RZ, P1 ;  /* 0x000000ff0000720c */ /* 0x000fc60000f44270 */
[----:B------:R-:W-:-:S05]  /*29a0*/  FFMA R27, R27, R56, R12 ;  /* 0x000000381b1b7223 */ /* 0x000fca000000000c */
[----:B------:R-:W-:-:S05]  /*29b0*/  F2FP.TF32.F32.PACK_B R27, R27 ;  /* 0x0000001bff1b723e */ /* 0x000fca00024050ff */
[----:B------:R4:W-:Y:S01]  /*29c0*/  @P0 STG.E desc[UR52][R10.64+0x4], R27 ;  /* 0x0000041b0a000986 */ /* 0x0009e2000c101934 */
[----:B------:R-:W-:Y:S05]  /*29d0*/  @!P2 BRA `(.L_x_42) ;  /* 0x000000000004a947 */ /* 0x000fea0003800000 */
[----:B------:R0:W5:Y:S02]  /*29e0*/  LDG.E.LTC128B R18, desc[UR52][R2.64+0x20] ;  /* 0x0000203402127981 */ /* 0x000164000c1e1920 */
.L_x_42:
[----:B------:R-:W-:Y:S05]  /*29f0*/  BSYNC B1 ;  /* 0x0000000000017941 */ /* 0x000fea0003800000 */
.L_x_41:
        /* <DEDUP_REMOVED lines=10> */
.L_x_44:
[----:B------:R-:W-:Y:S05]  /*2aa0*/  BSYNC B1 ;  /* 0x0000000000017941 */ /* 0x000fea0003800000 */
.L_x_43:
[----:B-----5:R-:W-:Y:S01]  /*2ab0*/  LOP3.LUT R12, R18, 0xffffe000, RZ, 0xc0, !PT ;  /* 0xffffe000120c7812 */ /* 0x020fe200078ec0ff */
[----:B------:R-:W-:Y:S01]  /*2ac0*/  BSSY B1, `(.L_x_45) ;  /* 0x0000008000017945 */ /* 0x000fe20003800000 */
[----:B------:R-:W-:-:S03]  /*2ad0*/  ISETP.GT.AND P1, PT, R0, 0x8, P1 ;  /* 0x000000080000780c */ /* 0x000fc60000f24270 */
[----:B------:R-:W-:-:S04]  /*2ae0*/  FMUL R12, R12, R57 ;  /* 0x000000390c0c7220 */ /* 0x000fc80000400000 */
[----:B------:R-:W-:-:S05]  /*2af0*/  FFMA R29, R29, R56, R12 ;  /* 0x000000381d1d7223 */ /* 0x000fca000000000c */
[----:B------:R-:W-:-:S05]  /*2b00*/  F2FP.TF32.F32.PACK_B R29, R29 ;  /* 0x0000001dff1d723e */ /* 0x000fca00024050ff */
[----:B------:R0:W-:Y:S01]  /*2b10*/  @P3 STG.E desc[UR52][R6.64+0x24], R29 ;  /* 0x0000241d06003986 */ /* 0x0001e2000c101934 */
[----:B------:R-:W-:Y:S05]  /*2b20*/  @!P1 BRA `(.L_x_46) ;  /* 0x0000000000049947 */ /* 0x000fea0003800000 */
[----:B------:R0:W5:Y:S02]  /*2b30*/  LDG.E.LTC128B R18, desc[UR52][R8.64+0x20] ;  /* 0x0000203408127981 */ /* 0x000164000c1e1920 */
.L_x_46:
[----:B------:R-:W-:Y:S05]  /*2b40*/  BSYNC B1 ;  /* 0x0000000000017941 */ /* 0x000fea0003800000 */
.L_x_45:
[----:B-----5:R-:W-:Y:S01]  /*2b50*/  LOP3.LUT R12, R18, 0xffffe000, RZ, 0xc0, !PT ;  /* 0xffffe000120c7812 */ /* 0x020fe200078ec0ff */
[----:B------:R-:W-:Y:S01]  /*2b60*/  BSSY B1, `(.L_x_47) ;  /* 0x0000008000017945 */ /* 0x000fe20003800000 */
[----:B------:R-:W-:-:S03]  /*2b70*/  ISETP.GT.AND P0, PT, R0, 0x8, P0 ;  /* 0x000000080000780c */ /* 0x000fc60000704270 */
[----:B0-----:R-:W-:-:S04]  /*2b80*/  FMUL R5, R12, R57 ;  /* 0x000000390c057220 */ /* 0x001fc80000400000 */
[----:B------:R-:W-:-:S05]  /*2b90*/  FFMA R5, R30, R56, R5 ;  /* 0x000000381e057223 */ /* 0x000fca0000000005 */
[----:B------:R-:W-:-:S05]  /*2ba0*/  F2FP.TF32.F32.PACK_B R5, R5 ;  /* 0x00000005ff05723e */ /* 0x000fca00024050ff */
[----:B------:R0:W-:Y:S01]  /*2bb0*/  @P1 STG.E desc[UR52][R10.64+0x20], R5 ;  /* 0x000020050a001986 */ /* 0x0001e2000c101934 */
[----:B------:R-:W-:Y:S05]  /*2bc0*/  @!P0 BRA `(.L_x_48) ;  /* 0x0000000000048947 */ /* 0x000fea0003800000 */
[----:B------:R0:W5:Y:S02]  /*2bd0*/  LDG.E.LTC128B R18, desc[UR52][R8.64+0x24] ;  /* 0x0000243408127981 */ /* 0x000164000c1e1920 */
.L_x_48:
[----:B------:R-:W-:Y:S05]  /*2be0*/  BSYNC B1 ;  /* 0x0000000000017941 */ /* 0x000fea0003800000 */
.L_x_47:
        /* <DEDUP_REMOVED lines=10> */
.L_x_50:
[----:B------:R-:W-:Y:S05]  /*2c90*/  BSYNC B1 ;  /* 0x0000000000017941 */ /* 0x000fea0003800000 */
.L_x_49:
[----:B-----5:R-:W-:Y:S01]  /*2ca0*/  LOP3.LUT R12, R18, 0xffffe000, RZ, 0xc0, !PT ;  /* 0xffffe000120c7812 */ /* 0x020fe200078ec0ff */
[----:B------:R-:W-:Y:S01]  /*2cb0*/  BSSY B1, `(.L_x_51) ;  /* 0x0000009000017945 */ /* 0x000fe20003800000 */
[----:B------:R-:W-:-:S03]  /*2cc0*/  ISETP.GT.AND P0, PT, R4, 0x11, PT ;  /* 0x000000110400780c */ /* 0x000fc60003f04270 */
[----:B0-----:R-:W-:Y:S01]  /*2cd0*/  FMUL R5, R12, R57 ;  /* 0x000000390c057220 */ /* 0x001fe20000400000 */
[----:B------:R-:W-:-:S03]  /*2ce0*/  ISETP.GT.AND P3, PT, R0, RZ, P0 ;  /* 0x000000ff0000720c */ /* 0x000fc60000764270 */
[----:B------:R-:W-:-:S05]  /*2cf0*/  FFMA R5, R32, R56, R5 ;  /* 0x0000003820057223 */ /* 0x000fca0000000005 */
[----:B------:R-:W-:-:S05]  /*2d00*/  F2FP.TF32.F32.PACK_B R5, R5 ;  /* 0x00000005ff05723e */ /* 0x000fca00024050ff */
[----:B------:R0:W-:Y:S01]  /*2d10*/  @P2 STG.E desc[UR52][R6.64+0x40], R5 ;  /* 0x0000400506002986 */ /* 0x0001e2000c101934 */
[----:B------:R-:W-:Y:S05]  /*2d20*/  @!P3 BRA `(.L_x_52) ;  /* 0x000000000004b947 */ /* 0x000fea0003800000 */
[----:B------:R0:W5:Y:S02]  /*2d30*/  LDG.E.LTC128B R18, desc[UR52][R2.64+0x44] ;  /* 0x0000443402127981 */ /* 0x000164000c1e1920 */
.L_x_52:
[----:B------:R-:W-:Y:S05]  /*2d40*/  BSYNC B1 ;  /* 0x0000000000017941 */ /* 0x000fea0003800000 */
.L_x_51:
        /* <DEDUP_REMOVED lines=9> */
.L_x_54:
[----:B------:R-:W-:Y:S05]  /*2de0*/  BSYNC B1 ;  /* 0x0000000000017941 */ /* 0x000fea0003800000 */
.L_x_53:
        /* <DEDUP_REMOVED lines=9> */
.L_x_56:
[----:B------:R-:W-:Y:S05]  /*2e80*/  BSYNC B1 ;  /* 0x0000000000017941 */ /* 0x000fea0003800000 */
.L_x_55:
        /* <DEDUP_REMOVED lines=10> */
.L_x_58:
[----:B------:R-:W-:Y:S05]  /*2f30*/  BSYNC B1 ;  /* 0x0000000000017941 */ /* 0x000fea0003800000 */
.L_x_57:
        /* <DEDUP_REMOVED lines=10> */
.L_x_60:
[----:B------:R-:W-:Y:S05]  /*2fe0*/  BSYNC B1 ;  /* 0x0000000000017941 */ /* 0x000fea0003800000 */
.L_x_59:
        /* <DEDUP_REMOVED lines=9> */
.L_x_62:
[----:B------:R-:W-:Y:S05]  /*3080*/  BSYNC B1 ;  /* 0x0000000000017941 */ /* 0x000fea0003800000 */
.L_x_61:
        /* <DEDUP_REMOVED lines=9> */
.L_x_64:
[----:B------:R-:W-:Y:S05]  /*3120*/  BSYNC B1 ;  /* 0x0000000000017941 */ /* 0x000fea0003800000 */
.L_x_63:
        /* <DEDUP_REMOVED lines=10> */
.L_x_66:
[----:B------:R-:W-:Y:S05]  /*31d0*/  BSYNC B1 ;  /* 0x0000000000017941 */ /* 0x000fea0003800000 */
.L_x_65:
        /* <DEDUP_REMOVED lines=10> */
.L_x_68:
[----:B------:R-:W-:Y:S05]  /*3280*/  BSYNC B1 ;  /* 0x0000000000017941 */ /* 0x000fea0003800000 */
.L_x_67:
        /* <DEDUP_REMOVED lines=9> */
.L_x_70:
[----:B------:R-:W-:Y:S05]  /*3320*/  BSYNC B1 ;  /* 0x0000000000017941 */ /* 0x000fea0003800000 */
.L_x_69:
        /* <DEDUP_REMOVED lines=9> */
.L_x_72:
[----:B------:R-:W-:Y:S05]  /*33c0*/  BSYNC B1 ;  /* 0x0000000000017941 */ /* 0x000fea0003800000 */
.L_x_71:
        /* <DEDUP_REMOVED lines=10> */
.L_x_74:
[----:B------:R-:W-:Y:S05]  /*3470*/  BSYNC B1 ;  /* 0x0000000000017941 */ /* 0x000fea0003800000 */
.L_x_73:
        /* <DEDUP_REMOVED lines=10> */
.L_x_76:
[----:B------:R-:W-:Y:S05]  /*3520*/  BSYNC B1 ;  /* 0x0000000000017941 */ /* 0x000fea0003800000 */
.L_x_75:
        /* <DEDUP_REMOVED lines=9> */
.L_x_78:
[----:B------:R-:W-:Y:S05]  /*35c0*/  BSYNC B1 ;  /* 0x0000000000017941 */ /* 0x000fea0003800000 */
.L_x_77:
        /* <DEDUP_REMOVED lines=9> */
.L_x_80:
[----:B------:R-:W-:Y:S05]  /*3660*/  BSYNC B1 ;  /* 0x0000000000017941 */ /* 0x000fea0003800000 */
.L_x_79:
        /* <DEDUP_REMOVED lines=10> */
.L_x_82:
[----:B------:R-:W-:Y:S05]  /*3710*/  BSYNC B1 ;  /* 0x0000000000017941 */ /* 0x000fea0003800000 */
.L_x_81:
        /* <DEDUP_REMOVED lines=10> */
.L_x_84:
[----:B------:R-:W-:Y:S05]  /*37c0*/  BSYNC B1 ;  /* 0x0000000000017941 */ /* 0x000fea0003800000 */
.L_x_83:
        /* <DEDUP_REMOVED lines=9> */
.L_x_86:
[----:B------:R-:W-:Y:S05]  /*3860*/  BSYNC B1 ;  /* 0x0000000000017941 */ /* 0x000fea0003800000 */
.L_x_85:
        /* <DEDUP_REMOVED lines=9> */
.L_x_88:
[----:B------:R-:W-:Y:S05]  /*3900*/  BSYNC B1 ;  /* 0x0000000000017941 */ /* 0x000fea0003800000 */
.L_x_87:
        /* <DEDUP_REMOVED lines=10> */
.L_x_90:
[----:B------:R-:W-:Y:S05]  /*39b0*/  BSYNC B1 ;  /* 0x0000000000017941 */ /* 0x000fea0003800000 */
.L_x_89:
[----:B-----5:R-:W-:Y:S01]  /*39c0*/  LOP3.LUT R12, R18, 0xffffe000, RZ, 0xc0, !PT ;  /* 0xffffe000120c7812 */ /* 0x020fe200078ec0ff */
[----:B------:R-:W-:Y:S01]  /*39d0*/  BSSY B1, `(.L_x_91) ;  /* 0x000000b000017945 */ /* 0x000fe20003800000 */
[----:B------:R-:W-:Y:S01]  /*39e0*/  ISETP.GT.AND P0, PT, R4, 0x39, PT ;  /* 0x000000390400780c */ /* 0x000fe20003f04270 */
[----:B------:R-:W-:Y:S02]  /*39f0*/  @P2 IMAD.MOV.U32 R4, RZ, RZ, R6 ;  /* 0x000000ffff042224 */ /* 0x000fe400078e0006 */
[----:B0-----:R-:W-:Y:S01]  /*3a00*/  FMUL R5, R12, R57 ;  /* 0x000000390c057220 */ /* 0x001fe20000400000 */
[----:B------:R-:W-:-:S03]  /*3a10*/  ISETP.GT.AND P3, PT, R0, RZ, P0 ;  /* 0x000000ff0000720c */ /* 0x000fc60000764270 */
[----:B------:R-:W-:Y:S01]  /*3a20*/  FFMA R13, R52, R56, R5 ;  /* 0x00000038340d7223 */ /* 0x000fe20000000005 */
[----:B------:R-:W-:-:S04]  /*3a30*/  @P2 IMAD.MOV.U32 R5, RZ, RZ, R7 ;  /* 0x000000ffff052224 */ /* 0x000fc800078e0007 */
[----:B------:R-:W-:-:S05]  /*3a40*/  F2FP.TF32.F32.PACK_B R13, R13 ;  /* 0x0000000dff0d723e */ /* 0x000fca00024050ff */
[----:B------:R0:W-:Y:S01]  /*3a50*/  @P2 STG.E desc[UR52][R4.64+0xe0], R13 ;  /* 0x0000e00d04002986 */ /* 0x0001e2000c101934 */
[----:B------:R-:W-:Y:S05]  /*3a60*/  @!P3 BRA `(.L_x_92) ;  /* 0x000000000004b947 */ /* 0x000fea0003800000 */
[----:B------:R0:W5:Y:S02]  /*3a70*/  LDG.E.LTC128B R18, desc[UR52][R2.64+0xe4] ;  /* 0x0000e43402127981 */ /* 0x000164000c1e1920 */
.L_x_92:
[----:B------:R-:W-:Y:S05]  /*3a80*/  BSYNC B1 ;  /* 0x0000000000017941 */ /* 0x000fea0003800000 */
.L_x_91:
[----:B01---5:R-:W-:Y:S01]  /*3a90*/  LOP3.LUT R2, R18, 0xffffe000, RZ, 0xc0, !PT ;  /* 0xffffe00012027812 */ /* 0x023fe200078ec0ff */
        /* <DEDUP_REMOVED lines=8> */
.L_x_94:
[----:B------:R-:W-:Y:S05]  /*3b20*/  BSYNC B1 ;  /* 0x0000000000017941 */ /* 0x000fea0003800000 */
.L_x_93:
[----:B-----5:R-:W-:Y:S01]  /*3b30*/  LOP3.LUT R2, R18, 0xffffe000, RZ, 0xc0, !PT ;  /* 0xffffe00012027812 */ /* 0x020fe200078ec0ff */
[----:B------:R-:W-:Y:S01]  /*3b40*/  BSSY B1, `(.L_x_95) ;  /* 0x000000a000017945 */ /* 0x000fe20003800000 */
[----:B------:R-:W-:-:S03]  /*3b50*/  ISETP.GT.AND P0, PT, R0, 0x8, P0 ;  /* 0x000000080000780c */ /* 0x000fc60000704270 */
[----:B------:R-:W-:Y:S01]  /*3b60*/  FMUL R3, R2, R57 ;  /* 0x0000003902037220 */ /* 0x000fe20000400000 */
[----:B------:R-:W-:-:S03]  /*3b70*/  @P1 IMAD.MOV.U32 R2, RZ, RZ, R10 ;  /* 0x000000ffff021224 */ /* 0x000fc600078e000a */
[----:B------:R-:W-:Y:S01]  /*3b80*/  FFMA R5, R54, R56, R3 ;  /* 0x0000003836057223 */ /* 0x000fe20000000003 */
[----:B------:R-:W-:-:S04]  /*3b90*/  @P1 IMAD.MOV.U32 R3, RZ, RZ, R11 ;  /* 0x000000ffff031224 */ /* 0x000fc800078e000b */
[----:B------:R-:W-:-:S05]  /*3ba0*/  F2FP.TF32.F32.PACK_B R5, R5 ;  /* 0x00000005ff05723e */ /* 0x000fca00024050ff */
[----:B------:R0:W-:Y:S01]  /*3bb0*/  @P1 STG.E desc[UR52][R2.64+0xe0], R5 ;  /* 0x0000e00502001986 */ /* 0x0001e2000c101934 */
[----:B------:R-:W-:Y:S05]  /*3bc0*/  @!P0 BRA `(.L_x_96) ;  /* 0x0000000000048947 */ /* 0x000fea0003800000 */
[----:B------:R0:W5:Y:S02]  /*3bd0*/  LDG.E.LTC128B R18, desc[UR52][R8.64+0xe4] ;  /* 0x0000e43408127981 */ /* 0x000164000c1e1920 */
.L_x_96:
[----:B------:R-:W-:Y:S05]  /*3be0*/  BSYNC B1 ;  /* 0x0000000000017941 */ /* 0x000fea0003800000 */
.L_x_95:
[----:B------:R-:W-:Y:S05]  /*3bf0*/  @!P0 BRA `(.L_x_97) ;  /* 0x0000000800908947 */ /* 0x000fea0003800000 */
[----:B-----5:R-:W-:-:S05]  /*3c00*/  LOP3.LUT R18, R18, 0xffffe000, RZ, 0xc0, !PT ;  /* 0xffffe00012127812 */ /* 0x020fca00078ec0ff */
[----:B------:R-:W-:-:S04]  /*3c10*/  FMUL R18, R18, R57 ;  /* 0x0000003912127220 */ /* 0x000fc80000400000 */
[----:B------:R-:W-:-:S05]  /*3c20*/  FFMA R55, R55, R56, R18 ;  /* 0x0000003837377223 */ /* 0x000fca0000000012 */
[----:B------:R-:W-:-:S05]  /*3c30*/  F2FP.TF32.F32.PACK_B R55, R55 ;  /* 0x00000037ff37723e */ /* 0x000fca00024050ff */
[----:B------:R0:W-:Y:S01]  /*3c40*/  STG.E desc[UR52][R10.64+0xe4], R55 ;  /* 0x0000e4370a007986 */ /* 0x0001e2000c101934 */
[----:B------:R-:W-:Y:S05]  /*3c50*/  BRA `(.L_x_97) ;  /* 0x0000000800787947 */ /* 0x000fea0003800000 */
.L_x_36:
[----:B------:R-:W-:Y:S01]  /*3c60*/  ULDC.64 UR4, c[0x0][0x5c0] ;  /* 0x0001700000047ab9 */ /* 0x000fe20000000a00 */
[-C--:B------:R-:W-:Y:S01]  /*3c70*/  FMUL R5, R24, R56.reuse ;  /* 0x0000003818057220 */ /* 0x080fe20000400000 */
[----:B------:R-:W-:Y:S01]  /*3c80*/  ISETP.GT.AND P2, PT, R4, 0x1, PT ;  /* 0x000000010400780c */ /* 0x000fe20003f44270 */
[-C--:B------:R-:W-:Y:S01]  /*3c90*/  FMUL R25, R25, R56.reuse ;  /* 0x0000003819197220 */ /* 0x080fe20000400000 */
[----:B------:R-:W-:Y:S01]  /*3ca0*/  LEA R2, P0, R68, UR4, 0x2 ;  /* 0x0000000444027c11 */ /* 0x000fe2000f8010ff */
[-C--:B------:R-:W-:Y:S01]  /*3cb0*/  FMUL R9, R26, R56.reuse ;  /* 0x000000381a097220 */ /* 0x080fe20000400000 */
[----:B------:R-:W-:Y:S01]  /*3cc0*/  ISETP.GT.AND P3, PT, R0, RZ, P2 ;  /* 0x000000ff0000720c */ /* 0x000fe20001764270 */
[-C--:B------:R-:W-:Y:S01]  /*3cd0*/  FMUL R27, R27, R56.reuse ;  /* 0x000000381b1b7220 */ /* 0x080fe20000400000 */
[----:B------:R-:W-:Y:S01]  /*3ce0*/  F2FP.TF32.F32.PACK_B R5, R5 ;  /* 0x00000005ff05723e */ /* 0x000fe200024050ff */
[-C--:B------:R-:W-:Y:S01]  /*3cf0*/  FMUL R29, R29, R56.reuse ;  /* 0x000000381d1d7220 */ /* 0x080fe20000400000 */
[----:B------:R-:W-:Y:S01]  /*3d00*/  LEA.HI.X R3, R68, UR5, R7, 0x2, P0 ;  /* 0x0000000544037c11 */ /* 0x000fe200080f1407 */
[-C--:B------:R-:W-:Y:S01]  /*3d10*/  FMUL R11, R30, R56.reuse ;  /* 0x000000381e0b7220 */ /* 0x080fe20000400000 */
[----:B------:R-:W-:Y:S01]  /*3d20*/  ISETP.GT.AND P1, PT, R0, 0x8, P1 ;  /* 0x000000080000780c */ /* 0x000fe20000f24270 */
[----:B------:R-:W-:Y:S01]  /*3d30*/  FMUL R31, R31, R56 ;  /* 0x000000381f1f7220 */ /* 0x000fe20000400000 */
[C---:B------:R-:W-:Y:S01]  /*3d40*/  SHF.L.U64.HI R73, R72.reuse, 0x5, R73 ;  /* 0x0000000548497819 */ /* 0x040fe20000010249 */
[----:B------:R0:W-:Y:S01]  /*3d50*/  @P4 STG.E desc[UR52][R2.64], R5 ;  /* 0x0000000502004986 */ /* 0x0001e2000c101934 */
[----:B------:R-:W-:Y:S01]  /*3d60*/  LEA R6, P4, R72, R2, 0x5 ;  /* 0x0000000248067211 */ /* 0x000fe200078828ff */
[-C--:B------:R-:W-:Y:S01]  /*3d70*/  FMUL R33, R33, R56.reuse ;  /* 0x0000003821217220 */ /* 0x080fe20000400000 */
[----:B------:R-:W-:Y:S01]  /*3d80*/  F2FP.TF32.F32.PACK_B R25, R25 ;  /* 0x00000019ff19723e */ /* 0x000fe200024050ff */
[-C--:B------:R-:W-:Y:S01]  /*3d90*/  FMUL R35, R35, R56.reuse ;  /* 0x0000003823237220 */ /* 0x080fe20000400000 */
[----:B------:R-:W-:Y:S01]  /*3da0*/  ISETP.GT.AND P2, PT, R0, 0x8, P2 ;  /* 0x000000080000780c */ /* 0x000fe20001744270 */
[----:B------:R-:W-:Y:S01]  /*3db0*/  IMAD.X R7, R73, 0x1, R3, P4 ;  /* 0x0000000149077824 */ /* 0x000fe200020e0603 */
[----:B------:R-:W-:Y:S01]  /*3dc0*/  ISETP.GT.AND P0, PT, R4, 0x8, PT ;  /* 0x000000080400780c */ /* 0x000fe20003f04270 */
[----:B------:R-:W-:Y:S01]  /*3dd0*/  @P3 STG.E desc[UR52][R2.64+0x4], R25 ;  /* 0x0000041902003986 */ /* 0x000fe2000c101934 */
[----:B------:R-:W-:Y:S01]  /*3de0*/  F2FP.TF32.F32.PACK_B R9, R9 ;  /* 0x00000009ff09723e */ /* 0x000fe200024050ff */
[-C--:B------:R-:W-:Y:S01]  /*3df0*/  FMUL R37, R37, R56.reuse ;  /* 0x0000003825257220 */ /* 0x080fe20000400000 */
[----:B------:R-:W-:Y:S01]  /*3e00*/  ISETP.GT.AND P5, PT, R0, RZ, P0 ;  /* 0x000000ff0000720c */ /* 0x000fe200007a4270 */
[-C--:B0-----:R-:W-:Y:S01]  /*3e10*/  FMUL R5, R28, R56.reuse ;  /* 0x000000381c057220 */ /* 0x081fe20000400000 */
[----:B------:R-:W-:Y:S01]  /*3e20*/  ISETP.GT.AND P3, PT, R4, 0x9, PT ;  /* 0x000000090400780c */ /* 0x000fe20003f64270 */
[----:B------:R0:W-:Y:S01]  /*3e30*/  @P1 STG.E desc[UR52][R6.64], R9 ;  /* 0x0000000906001986 */ /* 0x0001e2000c101934 */
[----:B------:R-:W-:Y:S01]  /*3e40*/  F2FP.TF32.F32.PACK_B R27, R27 ;  /* 0x0000001bff1b723e */ /* 0x000fe200024050ff */
[-C--:B------:R-:W-:Y:S01]  /*3e50*/  FMUL R39, R39, R56.reuse ;  /* 0x0000003827277220 */ /* 0x080fe20000400000 */
[C---:B------:R-:W-:Y:S01]  /*3e60*/  ISETP.GT.AND P1, PT, R0.reuse, RZ, P3 ;  /* 0x000000ff0000720c */ /* 0x040fe20001f24270 */
[-C--:B------:R-:W-:Y:S01]  /*3e70*/  FMUL R41, R41, R56.reuse ;  /* 0x0000003829297220 */ /* 0x080fe20000400000 */
[----:B------:R-:W-:Y:S01]  /*3e80*/  F2FP.TF32.F32.PACK_B R5, R5 ;  /* 0x00000005ff05723e */ /* 0x000fe200024050ff */
[----:B------:R-:W-:Y:S01]  /*3e90*/  @P2 STG.E desc[UR52][R6.64+0x4], R27 ;  /* 0x0000041b06002986 */ /* 0x000fe2000c101934 */
[----:B------:R-:W-:Y:S01]  /*3ea0*/  ISETP.GT.AND P2, PT, R0, 0x8, P0 ;  /* 0x000000080000780c */ /* 0x000fe20000744270 */
[-C--:B------:R-:W-:Y:S01]  /*3eb0*/  FMUL R43, R43, R56.reuse ;  /* 0x000000382b2b7220 */ /* 0x080fe20000400000 */
[----:B------:R-:W-:Y:S01]  /*3ec0*/  ISETP.GT.AND P0, PT, R4, 0x10, PT ;  /* 0x000000100400780c */ /* 0x000fe20003f04270 */
[----:B------:R1:W-:Y:S01]  /*3ed0*/  @P5 STG.E desc[UR52][R2.64+0x20], R5 ;  /* 0x0000200502005986 */ /* 0x0003e2000c101934 */
[----:B------:R-:W-:Y:S01]  /*3ee0*/  F2FP.TF32.F32.PACK_B R29, R29 ;  /* 0x0000001dff1d723e */ /* 0x000fe200024050ff */
[-C--:B0-----:R-:W-:Y:S01]  /*3ef0*/  FMUL R9, R34, R56.reuse ;  /* 0x0000003822097220 */ /* 0x081fe20000400000 */
[C---:B------:R-:W-:Y:S01]  /*3f00*/  ISETP.GT.AND P3, PT, R0.reuse, 0x8, P3 ;  /* 0x000000080000780c */ /* 0x040fe20001f64270 */
[-C--:B------:R-:W-:Y:S01]  /*3f10*/  FMUL R45, R45, R56.reuse ;  /* 0x000000382d2d7220 */ /* 0x080fe20000400000 */
[----:B------:R-:W-:Y:S01]  /*3f20*/  ISETP.GT.AND P5, PT, R0, RZ, P0 ;  /* 0x000000ff0000720c */ /* 0x000fe200007a4270 */
[----:B------:R-:W-:Y:S01]  /*3f30*/  @P1 STG.E desc[UR52][R2.64+0x24], R29 ;  /* 0x0000241d02001986 */ /* 0x000fe2000c101934 */
[----:B------:R-:W-:Y:S01]  /*3f40*/  F2FP.TF32.F32.PACK_B R11, R11 ;  /* 0x0000000bff0b723e */ /* 0x000fe200024050ff */
[-C--:B------:R-:W-:Y:S01]  /*3f50*/  FMUL R47, R47, R56.reuse ;  /* 0x000000382f2f7220 */ /* 0x080fe20000400000 */
[----:B------:R-:W-:Y:S01]  /*3f60*/  ISETP.GT.AND P1, PT, R4, 0x11, PT ;  /* 0x000000110400780c */ /* 0x000fe20003f24270 */
[-C--:B------:R-:W-:Y:S01]  /*3f70*/  FMUL R49, R49, R56.reuse ;  /* 0x0000003831317220 */ /* 0x080fe20000400000 */
[----:B------:R-:W-:Y:S01]  /*3f80*/  F2FP.TF32.F32.PACK_B R31, R31 ;  /* 0x0000001fff1f723e */ /* 0x000fe200024050ff */
[-C--:B-1----:R-:W-:Y:S01]  /*3f90*/  FMUL R5, R32, R56.reuse ;  /* 0x0000003820057220 */ /* 0x082fe20000400000 */
[----:B------:R0:W-:Y:S01]  /*3fa0*/  @P2 STG.E desc[UR52][R6.64+0x20], R11 ;  /* 0x0000200b06002986 */ /* 0x0001e2000c101934 */
[----:B------:R-:W-:Y:S01]  /*3fb0*/  ISETP.GT.AND P4, PT, R0, RZ, P1 ;  /* 0x000000ff0000720c */ /* 0x000fe20000f84270 */
[-C--:B------:R-:W-:Y:S01]  /*3fc0*/  FMUL R13, R50, R56.reuse ;  /* 0x00000038320d7220 */ /* 0x080fe20000400000 */
[----:B------:R-:W-:Y:S01]  /*3fd0*/  ISETP.GT.AND P2, PT, R0, 0x8, P0 ;  /* 0x000000080000780c */ /* 0x000fe20000744270 */
[----:B------:R-:W-:Y:S01]  /*3fe0*/  @P3 STG.E desc[UR52][R6.64+0x24], R31 ;  /* 0x0000241f06003986 */ /* 0x000fe2000c101934 */
[----:B------:R-:W-:Y:S01]  /*3ff0*/  F2FP.TF32.F32.PACK_B R5, R5 ;  /* 0x00000005ff05723e */ /* 0x000fe200024050ff */
[-C--:B------:R-:W-:Y:S01]  /*4000*/  FMUL R51, R51, R56.reuse ;  /* 0x0000003833337220 */ /* 0x080fe20000400000 */
[----:B------:R-:W-:Y:S01]  /*4010*/  ISETP.GT.AND P0, PT, R4, 0x18, PT ;  /* 0x000000180400780c */ /* 0x000fe20003f04270 */
[-C--:B------:R-:W-:Y:S01]  /*4020*/  FMUL R15, R52, R56.reuse ;  /* 0x00000038340f7220 */ /* 0x080fe20000400000 */
[C---:B------:R-:W-:Y:S01]  /*4030*/  ISETP.GT.AND P3, PT, R0.reuse, 0x8, P1 ;  /* 0x000000080000780c */ /* 0x040fe20000f64270 */
[----:B------:R1:W-:Y:S01]  /*4040*/  @P5 STG.E desc[UR52][R2.64+0x40], R5 ;  /* 0x0000400502005986 */ /* 0x0003e2000c101934 */
[----:B------:R-:W-:Y:S01]  /*4050*/  ISETP.GT.AND P5, PT, R0, RZ, P0 ;  /* 0x000000ff0000720c */ /* 0x000fe200007a4270 */
[-C--:B0-----:R-:W-:Y:S01]  /*4060*/  FMUL R11, R38, R56.reuse ;  /* 0x00000038260b7220 */ /* 0x081fe20000400000 */
[----:B------:R-:W-:Y:S01]  /*4070*/  F2FP.TF32.F32.PACK_B R33, R33 ;  /* 0x00000021ff21723e */ /* 0x000fe200024050ff */
[-C--:B------:R-:W-:Y:S01]  /*4080*/  FMUL R53, R53, R56.reuse ;  /* 0x0000003835357220 */ /* 0x080fe20000400000 */
[----:B------:R-:W-:Y:S01]  /*4090*/  F2FP.TF32.F32.PACK_B R9, R9 ;  /* 0x00000009ff09723e */ /* 0x000fe200024050ff */
[-C--:B------:R-:W-:Y:S01]  /*40a0*/  FMUL R19, R54, R56.reuse ;  /* 0x0000003836137220 */ /* 0x080fe20000400000 */
[----:B------:R-:W-:Y:S01]  /*40b0*/  ISETP.GT.AND P1, PT, R4, 0x19, PT ;  /* 0x000000190400780c */ /* 0x000fe20003f24270 */
[----:B------:R-:W-:Y:S01]  /*40c0*/  @P4 STG.E desc[UR52][R2.64+0x44], R33 ;  /* 0x0000442102004986 */ /* 0x000fe2000c101934 */
[----:B------:R-:W-:Y:S01]  /*40d0*/  F2FP.TF32.F32.PACK_B R35, R35 ;  /* 0x00000023ff23723e */ /* 0x000fe200024050ff */
[-C--:B------:R-:W-:Y:S01]  /*40e0*/  FMUL R55, R55, R56.reuse ;  /* 0x0000003837377220 */ /* 0x080fe20000400000 */
[----:B------:R-:W-:Y:S01]  /*40f0*/  ISETP.GT.AND P4, PT, R0, RZ, P1 ;  /* 0x000000ff0000720c */ /* 0x000fe20000f84270 */
[----:B-1----:R-:W-:Y:S01]  /*4100*/  FMUL R5, R36, R56 ;  /* 0x0000003824057220 */ /* 0x002fe20000400000 */
[----:B------:R0:W-:Y:S01]  /*4110*/  @P2 STG.E desc[UR52][R6.64+0x40], R9 ;  /* 0x0000400906002986 */ /* 0x0001e2000c101934 */
[----:B------:R-:W-:-:S02]  /*4120*/  ISETP.GT.AND P2, PT, R0, 0x8, P0 ;  /* 0x000000080000780c */ /* 0x000fc40000744270 */
[----:B------:R-:W-:Y:S01]  /*4130*/  ISETP.GT.AND P0, PT, R4, 0x20, PT ;  /* 0x000000200400780c */ /* 0x000fe20003f04270 */
[----:B------:R-:W-:Y:S01]  /*4140*/  @P3 STG.E desc[UR52][R6.64+0x44], R35 ;  /* 0x0000442306003986 */ /* 0x000fe2000c101934 */
[----:B------:R-:W-:Y:S02]  /*4150*/  F2FP.TF32.F32.PACK_B R5, R5 ;  /* 0x00000005ff05723e */ /* 0x000fe400024050ff */
[C---:B------:R-:W-:Y:S02]  /*4160*/  ISETP.GT.AND P3, PT, R0.reuse, 0x8, P1 ;  /* 0x000000080000780c */ /* 0x040fe40000f64270 */
[----:B------:R-:W-:Y:S01]  /*4170*/  F2FP.TF32.F32.PACK_B R37, R37 ;  /* 0x00000025ff25723e */ /* 0x000fe200024050ff */
[----:B------:R1:W-:Y:S01]  /*4180*/  @P5 STG.E desc[UR52][R2.64+0x60], R5 ;  /* 0x0000600502005986 */ /* 0x0003e2000c101934 */
[----:B------:R-:W-:Y:S01]  /*4190*/  ISETP.GT.AND P5, PT, R0, RZ, P0 ;  /* 0x000000ff0000720c */ /* 0x000fe200007a4270 */
[----:B0-----:R-:W-:Y:S01]  /*41a0*/  FMUL R9, R42, R56 ;  /* 0x000000382a097220 */ /* 0x001fe20000400000 */
[----:B------:R-:W-:Y:S01]  /*41b0*/  F2FP.TF32.F32.PACK_B R11, R11 ;  /* 0x0000000bff0b723e */ /* 0x000fe200024050ff */
[----:B------:R-:W-:Y:S01]  /*41c0*/  @P4 STG.E desc[UR52][R2.64+0x64], R37 ;  /* 0x0000642502004986 */ /* 0x000fe2000c101934 */
[----:B------:R-:W-:-:S02]  /*41d0*/  F2FP.TF32.F32.PACK_B R39, R39 ;  /* 0x00000027ff27723e */ /* 0x000fc400024050ff */
[----:B------:R-:W-:Y:S01]  /*41e0*/  ISETP.GT.AND P1, PT, R4, 0x21, PT ;  /* 0x000000210400780c */ /* 0x000fe20003f24270 */
[----:B------:R0:W-:Y:S01]  /*41f0*/  @P2 STG.E desc[UR52][R6.64+0x60], R11 ;  /* 0x0000600b06002986 */ /* 0x0001e2000c101934 */
[C---:B------:R-:W-:Y:S02]  /*4200*/  ISETP.GT.AND P0, PT, R0.reuse, 0x8, P0 ;  /* 0x000000080000780c */ /* 0x040fe40000704270 */
[----:B------:R-:W-:Y:S01]  /*4210*/  ISETP.GT.AND P2, PT, R0, RZ, P1 ;  /* 0x000000ff0000720c */ /* 0x000fe20000f44270 */
[----:B-1----:R-:W-:Y:S01]  /*4220*/  FMUL R5, R40, R56 ;  /* 0x0000003828057220 */ /* 0x002fe20000400000 */
[----:B------:R-:W-:Y:S01]  /*4230*/  @P3 STG.E desc[UR52][R6.64+0x64], R39 ;  /* 0x0000642706003986 */ /* 0x000fe2000c101934 */
[----:B------:R-:W-:Y:S02]  /*4240*/  ISETP.GT.AND P1, PT, R0, 0x8, P1 ;  /* 0x000000080000780c */ /* 0x000fe40000f24270 */
[----:B------:R-:W-:Y:S02]  /*4250*/  ISETP.GT.AND P4, PT, R4, 0x29, PT ;  /* 0x000000290400780c */ /* 0x000fe40003f84270 */
[----:B------:R-:W-:-:S02]  /*4260*/  F2FP.TF32.F32.PACK_B R5, R5 ;  /* 0x00000005ff05723e */ /* 0x000fc400024050ff */
[----:B------:R-:W-:Y:S01]  /*4270*/  ISETP.GT.AND P6, PT, R0, RZ, P4 ;  /* 0x000000ff0000720c */ /* 0x000fe200027c4270 */
[----:B0-----:R-:W-:Y:S01]  /*4280*/  FMUL R11, R48, R56 ;  /* 0x00000038300b7220 */ /* 0x001fe20000400000 */
[----:B------:R-:W-:Y:S01]  /*4290*/  F2FP.TF32.F32.PACK_B R41, R41 ;  /* 0x00000029ff29723e */ /* 0x000fe200024050ff */
[----:B------:R0:W-:Y:S01]  /*42a0*/  @P5 STG.E desc[UR52][R2.64+0x80], R5 ;  /* 0x0000800502005986 */ /* 0x0001e2000c101934 */
[----:B------:R-:W-:Y:S02]  /*42b0*/  ISETP.GT.AND P5, PT, R4, 0x28, PT ;  /* 0x000000280400780c */ /* 0x000fe40003fa4270 */
[----:B------:R-:W-:Y:S01]  /*42c0*/  F2FP.TF32.F32.PACK_B R9, R9 ;  /* 0x00000009ff09723e */ /* 0x000fe200024050ff */
[----:B------:R-:W-:Y:S01]  /*42d0*/  @P2 STG.E desc[UR52][R2.64+0x84], R41 ;  /* 0x0000842902002986 */ /* 0x000fe2000c101934 */
[C---:B------:R-:W-:Y:S02]  /*42e0*/  ISETP.GT.AND P3, PT, R0.reuse, RZ, P5 ;  /* 0x000000ff0000720c */ /* 0x040fe40002f64270 */
[----:B------:R-:W-:Y:S01]  /*42f0*/  ISETP.GT.AND P5, PT, R0, 0x8, P5 ;  /* 0x000000080000780c */ /* 0x000fe20002fa4270 */
[----:B------:R1:W-:Y:S01]  /*4300*/  @P0 STG.E desc[UR52][R6.64+0x80], R9 ;  /* 0x0000800906000986 */ /* 0x0003e2000c101934 */
[----:B------:R-:W-:-:S02]  /*4310*/  F2FP.TF32.F32.PACK_B R43, R43 ;  /* 0x0000002bff2b723e */ /* 0x000fc400024050ff */
[----:B------:R-:W-:Y:S01]  /*4320*/  F2FP.TF32.F32.PACK_B R45, R45 ;  /* 0x0000002dff2d723e */ /* 0x000fe200024050ff */
[-C--:B0-----:R-:W-:Y:S01]  /*4330*/  FMUL R5, R44, R56.reuse ;  /* 0x000000382c057220 */ /* 0x081fe20000400000 */
[----:B------:R-:W-:Y:S01]  /*4340*/  ISETP.GT.AND P4, PT, R0, 0x8, P4 ;  /* 0x000000080000780c */ /* 0x000fe20002784270 */
[----:B------:R-:W-:Y:S01]  /*4350*/  @P1 STG.E desc[UR52][R6.64+0x84], R43 ;  /* 0x0000842b06001986 */ /* 0x000fe2000c101934 */
[C---:B------:R-:W-:Y:S02]  /*4360*/  ISETP.GT.AND P2, PT, R4.reuse, 0x31, PT ;  /* 0x000000310400780c */ /* 0x040fe40003f44270 */
[----:B------:R-:W-:Y:S02]  /*4370*/  F2FP.TF32.F32.PACK_B R5, R5 ;  /* 0x00000005ff05723e */ /* 0x000fe400024050ff */
[----:B------:R-:W-:Y:S01]  /*4380*/  ISETP.GT.AND P1, PT, R4, 0x38, PT ;  /* 0x000000380400780c */ /* 0x000fe20003f24270 */
[----:B-1----:R-:W-:Y:S01]  /*4390*/  FMUL R9, R46, R56 ;  /* 0x000000382e097220 */ /* 0x002fe20000400000 */
[C---:B------:R-:W-:Y:S01]  /*43a0*/  ISETP.GT.AND P0, PT, R4.reuse, 0x39, PT ;  /* 0x000000390400780c */ /* 0x040fe20003f04270 */
[----:B------:R0:W-:Y:S01]  /*43b0*/  @P3 STG.E desc[UR52][R2.64+0xa0], R5 ;  /* 0x0000a00502003986 */ /* 0x0001e2000c101934 */
[----:B------:R-:W-:Y:S01]  /*43c0*/  ISETP.GT.AND P3, PT, R4, 0x30, PT ;  /* 0x000000300400780c */ /* 0x000fe20003f64270 */
[----:B------:R-:W-:Y:S01]  /*43d0*/  @P5 IMAD.MOV.U32 R4, RZ, RZ, R6 ;  /* 0x000000ffff045224 */ /* 0x000fe200078e0006 */
[----:B------:R-:W-:Y:S01]  /*43e0*/  F2FP.TF32.F32.PACK_B R9, R9 ;  /* 0x00000009ff09723e */ /* 0x000fe200024050ff */
[----:B------:R-:W-:Y:S01]  /*43f0*/  @P6 STG.E desc[UR52][R2.64+0xa4], R45 ;  /* 0x0000a42d02006986 */ /* 0x000fe2000c101934 */
[----:B------:R-:W-:-:S02]  /*4400*/  ISETP.GT.AND P6, PT, R0, RZ, P3 ;  /* 0x000000ff0000720c */ /* 0x000fc40001fc4270 */
[C---:B------:R-:W-:Y:S02]  /*4410*/  ISETP.GT.AND P3, PT, R0.reuse, 0x8, P3 ;  /* 0x000000080000780c */ /* 0x040fe40001f64270 */
[----:B------:R-:W-:Y:S02]  /*4420*/  F2FP.TF32.F32.PACK_B R47, R47 ;  /* 0x0000002fff2f723e */ /* 0x000fe400024050ff */
[----:B------:R-:W-:Y:S01]  /*4430*/  F2FP.TF32.F32.PACK_B R11, R11 ;  /* 0x0000000bff0b723e */ /* 0x000fe200024050ff */
[----:B0-----:R-:W-:Y:S01]  /*4440*/  @P5 IMAD.MOV.U32 R5, RZ, RZ, R7 ;  /* 0x000000ffff055224 */ /* 0x001fe200078e0007 */
[----:B------:R-:W-:Y:S02]  /*4450*/  F2FP.TF32.F32.PACK_B R49, R49 ;  /* 0x00000031ff31723e */ /* 0x000fe400024050ff */
[----:B------:R-:W-:Y:S02]  /*4460*/  F2FP.TF32.F32.PACK_B R13, R13 ;  /* 0x0000000dff0d723e */ /* 0x000fe400024050ff */
[----:B------:R0:W-:Y:S01]  /*4470*/  @P5 STG.E desc[UR52][R4.64+0xa0], R9 ;  /* 0x0000a00904005986 */ /* 0x0001e2000c101934 */
[----:B------:R-:W-:-:S02]  /*4480*/  ISETP.GT.AND P5, PT, R0, RZ, P2 ;  /* 0x000000ff0000720c */ /* 0x000fc400017a4270 */
[----:B------:R-:W-:Y:S02]  /*4490*/  ISETP.GT.AND P2, PT, R0, 0x8, P2 ;  /* 0x000000080000780c */ /* 0x000fe40001744270 */
[----:B------:R-:W-:Y:S02]  /*44a0*/  F2FP.TF32.F32.PACK_B R51, R51 ;  /* 0x00000033ff33723e */ /* 0x000fe400024050ff */
[----:B------:R-:W-:Y:S02]  /*44b0*/  F2FP.TF32.F32.PACK_B R15, R15 ;  /* 0x0000000fff0f723e */ /* 0x000fe400024050ff */
[----:B------:R-:W-:Y:S02]  /*44c0*/  F2FP.TF32.F32.PACK_B R53, R53 ;  /* 0x00000035ff35723e */ /* 0x000fe400024050ff */
[----:B------:R-:W-:Y:S01]  /*44d0*/  F2FP.TF32.F32.PACK_B R19, R19 ;  /* 0x00000013ff13723e */ /* 0x000fe200024050ff */
[----:B0-----:R-:W-:Y:S01]  /*44e0*/  @P4 IMAD.MOV.U32 R4, RZ, RZ, R6 ;  /* 0x000000ffff044224 */ /* 0x001fe200078e0006 */
[----:B------:R-:W-:Y:S01]  /*44f0*/  F2FP.TF32.F32.PACK_B R55, R55 ;  /* 0x00000037ff37723e */ /* 0x000fe200024050ff */
[----:B------:R-:W-:-:S05]  /*4500*/  @P4 IMAD.MOV.U32 R5, RZ, RZ, R7 ;  /* 0x000000ffff054224 */ /* 0x000fca00078e0007 */
[----:B------:R0:W-:Y:S01]  /*4510*/  @P4 STG.E desc[UR52][R4.64+0xa4], R47 ;  /* 0x0000a42f04004986 */ /* 0x0001e2000c101934 */
[C---:B------:R-:W-:Y:S02]  /*4520*/  ISETP.GT.AND P4, PT, R0.reuse, RZ, P1 ;  /* 0x000000ff0000720c */ /* 0x040fe40000f84270 */
[C---:B------:R-:W-:Y:S01]  /*4530*/  ISETP.GT.AND P1, PT, R0.reuse, 0x8, P1 ;  /* 0x000000080000780c */ /* 0x040fe20000f24270 */
[----:B------:R-:W-:Y:S01]  /*4540*/  @P6 STG.E desc[UR52][R2.64+0xc0], R11 ;  /* 0x0000c00b02006986 */ /* 0x000fe2000c101934 */
[C---:B------:R-:W-:Y:S02]  /*4550*/  ISETP.GT.AND P6, PT, R0.reuse, RZ, P0 ;  /* 0x000000ff0000720c */ /* 0x040fe400007c4270 */
[----:B------:R-:W-:Y:S01]  /*4560*/  ISETP.GT.AND P0, PT, R0, 0x8, P0 ;  /* 0x000000080000780c */ /* 0x000fe20000704270 */
[----:B------:R-:W-:Y:S01]  /*4570*/  @P5 STG.E desc[UR52][R2.64+0xc4], R49 ;  /* 0x0000c43102005986 */ /* 0x000fe2000c101934 */
[----:B0-----:R-:W-:Y:S02]  /*4580*/  @P3 IMAD.MOV.U32 R4, RZ, RZ, R6 ;  /* 0x000000ffff043224 */ /* 0x001fe400078e0006 */
[----:B------:R-:W-:-:S05]  /*4590*/  @P3 IMAD.MOV.U32 R5, RZ, RZ, R7 ;  /* 0x000000ffff053224 */ /* 0x000fca00078e0007 */
[----:B------:R0:W-:Y:S02]  /*45a0*/  @P3 STG.E desc[UR52][R4.64+0xc0], R13 ;  /* 0x0000c00d04003986 */ /* 0x0001e4000c101934 */
[----:B0-----:R-:W-:Y:S02]  /*45b0*/  @P2 IMAD.MOV.U32 R4, RZ, RZ, R6 ;  /* 0x000000ffff042224 */ /* 0x001fe400078e0006 */
[----:B------:R-:W-:-:S05]  /*45c0*/  @P2 IMAD.MOV.U32 R5, RZ, RZ, R7 ;  /* 0x000000ffff052224 */ /* 0x000fca00078e0007 */
[----:B------:R-:W-:Y:S04]  /*45d0*/  @P2 STG.E desc[UR52][R4.64+0xc4], R51 ;  /* 0x0000c43304002986 */ /* 0x000fe8000c101934 */
[----:B------:R-:W-:Y:S04]  /*45e0*/  @P4 STG.E desc[UR52][R2.64+0xe0], R15 ;  /* 0x0000e00f02004986 */ /* 0x000fe8000c101934 */
[----:B------:R0:W-:Y:S02]  /*45f0*/  @P6 STG.E desc[UR52][R2.64+0xe4], R53 ;  /* 0x0000e43502006986 */ /* 0x0001e4000c101934 */
[----:B0-----:R-:W-:-:S02]  /*4600*/  @P1 IMAD.MOV.U32 R2, RZ, RZ, R6 ;  /* 0x000000ffff021224 */ /* 0x001fc400078e0006 */
[----:B------:R-:W-:-:S05]  /*4610*/  @P1 IMAD.MOV.U32 R3, RZ, RZ, R7 ;  /* 0x000000ffff031224 */ /* 0x000fca00078e0007 */
[----:B------:R0:W-:Y:S04]  /*4620*/  @P1 STG.E desc[UR52][R2.64+0xe0], R19 ;  /* 0x0000e01302001986 */ /* 0x0001e8000c101934 */
[----:B------:R0:W-:Y:S02]  /*4630*/  @P0 STG.E desc[UR52][R6.64+0xe4], R55 ;  /* 0x0000e43706000986 */ /* 0x0001e4000c101934 */
.L_x_97:
[----:B------:R-:W-:Y:S05]  /*4640*/  BSYNC B0 ;  /* 0x0000000000007941 */ /* 0x000fea0003800000 */
.L_x_35:
[----:B0-----:R-:W-:Y:S01]  /*4650*/  IMAD.U32 R2, RZ, RZ, UR50 ;  /* 0x00000032ff027e24 */ /* 0x001fe2000f8e00ff */
[----:B------:R-:W-:Y:S01]  /*4660*/  ULDC.64 UR4, c[0x0][0x650] ;  /* 0x0001940000047ab9 */ /* 0x000fe20000000a00 */
[----:B------:R-:W-:Y:S01]  /*4670*/  IMAD.U32 R0, RZ, RZ, UR37 ;  /* 0x00000025ff007e24 */ /* 0x000fe2000f8e00ff */
[----:B------:R0:W-:Y:S01]  /*4680*/  SYNCS.ARRIVE.TRANS64.A1T0 RZ, [R64+UR44], RZ ;  /* 0x000000ff40ff79a7 */ /* 0x0001e2000810002c */
[----:B------:R-:W-:Y:S01]  /*4690*/  IMAD.U32 R3, RZ, RZ, UR51 ;  /* 0x00000033ff037e24 */ /* 0x000fe2000f8e00ff */
[C---:B------:R-:W-:Y:S01]  /*46a0*/  LEA R16, P0, R2.reuse, R16, 0x1 ;  /* 0x0000001002107211 */ /* 0x040fe200078008ff */
[----:B-----5:R-:W-:Y:S02]  /*46b0*/  IMAD.MOV.U32 R18, RZ, RZ, -0x1 ;  /* 0xffffffffff127424 */ /* 0x020fe400078e00ff */
[----:B--2---:R-:W-:Y:S01]  /*46c0*/  IMAD.MOV.U32 R19, RZ, RZ, -0x1 ;  /* 0xffffffffff137424 */ /* 0x004fe200078e00ff */
[----:B------:R-:W-:Y:S01]  /*46d0*/  LEA.HI.X R17, R2, R17, R0, 0x1, P0 ;  /* 0x0000001102117211 */ /* 0x000fe200000f0c00 */
[----:B------:R-:W-:Y:S01]  /*46e0*/  IMAD.MOV.U32 R2, RZ, RZ, -0x1 ;  /* 0xffffffffff027424 */ /* 0x000fe200078e00ff */
[----:B------:R-:W-:-:S02]  /*46f0*/  ISETP.GE.U32.AND P0, PT, R16, UR4, PT ;  /* 0x0000000410007c0c */ /* 0x000fc4000bf06070 */
[----:B------:R-:W-:Y:S02]  /*4700*/  PRMT R0, RZ, 0x7610, R0 ;  /* 0x00007610ff007816 */ /* 0x000fe40000000000 */
[----:B------:R-:W-:-:S13]  /*4710*/  ISETP.GE.U32.AND.EX P0, PT, R17, UR5, PT, P0 ;  /* 0x0000000511007c0c */ /* 0x000fda000bf06100 */
[----:B0-----:R-:W-:Y:S05]  /*4720*/  @P0 BRA `(.L_x_98) ;  /* 0x00000004008c0947 */ /* 0x001fea0003800000 */
[----:B------:R-:W0:Y:S01]  /*4730*/  S2UR UR6, SR_CTAID.X ;  /* 0x00000000000679c3 */ /* 0x000e220000002500 */
[----:B------:R-:W-:Y:S01]  /*4740*/  ULDC.64 UR4, c[0x0][0x628] ;  /* 0x00018a0000047ab9 */ /* 0x000fe20000000a00 */
[----:B------:R-:W-:Y:S01]  /*4750*/  ULDC UR7, c[0x0][0x150] ;  /* 0x0000540000077ab9 */ /* 0x000fe20000000800 */
[----:B------:R-:W-:Y:S01]  /*4760*/  ISETP.NE.U32.AND P0, PT, RZ, UR4, PT ;  /* 0x00000004ff007c0c */ /* 0x000fe2000bf05070 */
[----:B------:R-:W-:Y:S01]  /*4770*/  ULDC UR15, c[0x0][0x630] ;  /* 0x00018c00000f7ab9 */ /* 0x000fe20000000800 */
[C---:B------:R-:W-:Y:S01]  /*4780*/  R2UR UR16, R16.reuse ;  /* 0x00000000101072ca */ /* 0x040fe200000e0000 */
[----:B------:R-:W-:Y:S01]  /*4790*/  ULDC UR18, c[0x0][0x154] ;  /* 0x0000550000127ab9 */ /* 0x000fe20000000800 */
[----:B------:R-:W-:Y:S01]  /*47a0*/  ISETP.NE.AND.EX P0, PT, RZ, UR5, PT, P0 ;  /* 0x00000005ff007c0c */ /* 0x000fe2000bf05300 */
[----:B------:R-:W2:Y:S01]  /*47b0*/  S2UR UR20, SR_CTAID.Y ;  /* 0x00000000001479c3 */ /* 0x000ea20000002600 */
[----:B------:R-:W-:Y:S02]  /*47c0*/  R2UR UR17, R17 ;  /* 0x00000000111172ca */ /* 0x000fe400000e0000 */
[----:B------:R-:W-:-:S02]  /*47d0*/  R2UR UR12, R16 ;  /* 0x00000000100c72ca */ /* 0x000fc400000e0000 */
[----:B------:R-:W-:Y:S02]  /*47e0*/  R2UR UR13, R17 ;  /* 0x00000000110d72ca */ /* 0x000fe400000e0000 */
[----:B0-----:R-:W-:-:S05]  /*47f0*/  I2FP.F32.U32 R0, UR6 ;  /* 0x0000000600007c45 */ /* 0x001fca0008201000 */
[----:B------:R-:W-:-:S04]  /*4800*/  FMUL R0, R0, UR7 ;  /* 0x0000000700007c20 */ /* 0x000fc80008400000 */
[----:B------:R0:W0:Y:S01]  /*4810*/  F2I.U32.TRUNC.NTZ R2, R0 ;  /* 0x0000000000027305 */ /* 0x000022000020f000 */
[----:B--2---:R-:W-:Y:S05]  /*4820*/  @!P0 BRA `(.L_x_99) ;  /* 0x0000000000308947 */ /* 0x004fea0003800000 */
        /* <DEDUP_REMOVED lines=12> */
.L_x_99:
[----:B------:R-:W-:Y:S01]  /*48f0*/  USHF.R.U64 UR12, UR12, UR15, UR13 ;  /* 0x0000000f0c0c7299 */ /* 0x000fe2000800120d */
[----:B0-----:R-:W-:Y:S01]  /*4900*/  I2FP.F32.U32 R0, UR20 ;  /* 0x0000001400007c45 */ /* 0x001fe20008201000 */
[----:B------:R-:W-:Y:S02]  /*4910*/  USHF.R.U32.HI UR4, URZ, UR15, UR13 ;  /* 0x0000000f3f047299 */ /* 0x000fe4000801160d */
[----:B------:R-:W-:Y:S02]  /*4920*/  UIADD3 UR7, UP0, URZ, -UR12, URZ ;  /* 0x8000000c3f077290 */ /* 0x000fe4000ff1e03f */
[----:B------:R-:W-:Y:S01]  /*4930*/  FMUL R0, R0, UR18 ;  /* 0x0000001200007c20 */ /* 0x000fe20008400000 */
[----:B------:R-:W-:Y:S01]  /*4940*/  ULDC.64 UR10, c[0x0][0x620] ;  /* 0x00018800000a7ab9 */ /* 0x000fe20000000a00 */
[----:B------:R-:W-:Y:S01]  /*4950*/  UIADD3.X UR4, URZ, ~UR4, URZ, UP0, !UPT ;  /* 0x800000043f047290 */ /* 0x000fe200087fe43f */
[----:B------:R-:W-:Y:S01]  /*4960*/  UMOV UR8, UR16 ;  /* 0x0000001000087c82 */ /* 0x000fe20008000000 */
[----:B------:R-:W-:-:S02]  /*4970*/  UMOV UR9, UR17 ;  /* 0x0000001100097c82 */ /* 0x000fc40008000000 */
[----:B------:R-:W0:Y:S01]  /*4980*/  F2I.U32.TRUNC.NTZ R0, R0 ;  /* 0x0000000000007305 */ /* 0x000e22000020f000 */
[----:B------:R-:W-:Y:S01]  /*4990*/  UIMAD UR4, UR4, UR10, URZ ;  /* 0x0000000a040472a4 */ /* 0x000fe2000f8e023f */
[----:B------:R-:W-:Y:S01]  /*49a0*/  R2UR UR17, R2 ;  /* 0x00000000021172ca */ /* 0x000fe200000e0000 */
[----:B------:R-:W-:Y:S02]  /*49b0*/  UIMAD.WIDE.U32 UR8, UR7, UR10, UR8 ;  /* 0x0000000a070872a5 */ /* 0x000fe4000f8e0008 */
[----:B------:R-:W-:Y:S01]  /*49c0*/  UIMAD UR7, UR7, UR11, UR4 ;  /* 0x0000000b070772a4 */ /* 0x000fe2000f8e0204 */
[----:B------:R-:W-:Y:S01]  /*49d0*/  ULDC UR23, c[0x0][0x658] ;  /* 0x0001960000177ab9 */ /* 0x000fe20000000800 */
[----:B------:R-:W-:Y:S02]  /*49e0*/  UMOV UR15, 0xffffffff ;  /* 0xffffffff000f7882 */ /* 0x000fe40000000000 */
[----:B------:R-:W-:Y:S01]  /*49f0*/  UIADD3 UR7, UR9, UR7, URZ ;  /* 0x0000000709077290 */ /* 0x000fe2000fffe03f */
[----:B------:R-:W-:Y:S01]  /*4a00*/  ULDC UR10, c[0x0][0x618] ;  /* 0x00018600000a7ab9 */ /* 0x000fe20000000800 */
[----:B------:R-:W-:Y:S01]  /*4a10*/  ULDC.64 UR4, c[0x0][0x640] ;  /* 0x0001900000047ab9 */ /* 0x000fe20000000a00 */
[----:B------:R-:W-:Y:S01]  /*4a20*/  USHF.L.U32 UR19, UR15, UR23, URZ ;  /* 0x000000170f137299 */ /* 0x000fe2000800063f */
[----:B------:R-:W-:Y:S01]  /*4a30*/  ISETP.NE.U32.AND P0, PT, RZ, UR4, PT ;  /* 0x00000004ff007c0c */ /* 0x000fe2000bf05070 */
[----:B------:R-:W-:Y:S01]  /*4a40*/  USHF.R.U64 UR15, UR8, UR10, UR7 ;  /* 0x0000000a080f7299 */ /* 0x000fe20008001207 */
[----:B0-----:R-:W-:Y:S01]  /*4a50*/  R2UR UR11, R0 ;  /* 0x00000000000b72ca */ /* 0x001fe200000e0000 */
[----:B------:R-:W-:Y:S01]  /*4a60*/  USHF.R.U32.HI UR7, URZ, UR10, UR7 ;  /* 0x0000000a3f077299 */ /* 0x000fe20008011607 */
[----:B------:R-:W-:Y:S01]  /*4a70*/  ISETP.NE.AND.EX P0, PT, RZ, UR5, PT, P0 ;  /* 0x00000005ff007c0c */ /* 0x000fe2000bf05300 */
[----:B------:R-:W-:Y:S01]  /*4a80*/  ULDC UR22, c[0x0][0x608] ;  /* 0x0001820000167ab9 */ /* 0x000fe20000000800 */
[----:B------:R-:W-:-:S02]  /*4a90*/  UIADD3 UR8, -UR17, URZ, URZ ;  /* 0x0000003f11087290 */ /* 0x000fc4000fffe13f */
[----:B------:R-:W-:Y:S02]  /*4aa0*/  USHF.R.U64 UR18, UR15, UR22, UR7 ;  /* 0x000000160f127299 */ /* 0x000fe40008001207 */
[----:B------:R-:W-:Y:S01]  /*4ab0*/  USHF.R.U32.HI UR7, URZ, UR22, UR7 ;  /* 0x000000163f077299 */ /* 0x000fe20008011607 */
[----:B------:R-:W-:Y:S01]  /*4ac0*/  UMOV UR16, 0x1 ;  /* 0x0000000100107882 */ /* 0x000fe20000000000 */
[----:B------:R-:W-:Y:S02]  /*4ad0*/  ULDC UR21, c[0x0][0x144] ;  /* 0x0000510000157ab9 */ /* 0x000fe40000000800 */
[----:B------:R-:W-:Y:S01]  /*4ae0*/  USHF.R.U64 UR17, UR18, UR23, UR7 ;  /* 0x0000001712117299 */ /* 0x000fe20008001207 */
[----:B------:R-:W-:Y:S01]  /*4af0*/  ULDC UR13, c[0x0][0x600] ;  /* 0x00018000000d7ab9 */ /* 0x000fe20000000800 */
[----:B------:R-:W-:Y:S02]  /*4b00*/  UIADD3 UR22, -UR11, URZ, URZ ;  /* 0x0000003f0b167290 */ /* 0x000fe4000fffe13f */
[----:B------:R-:W-:-:S02]  /*4b10*/  USHF.L.U32 UR16, UR16, UR23, URZ ;  /* 0x0000001710107299 */ /* 0x000fc4000800063f */
[----:B------:R-:W-:Y:S02]  /*4b20*/  USHF.R.U32.HI UR11, URZ, UR23, UR7 ;  /* 0x000000173f0b7299 */ /* 0x000fe40008011607 */
[----:B------:R-:W-:Y:S02]  /*4b30*/  UIADD3 UR14, UR13, -0x1, URZ ;  /* 0xffffffff0d0e7890 */ /* 0x000fe4000fffe03f */
[----:B------:R-:W-:Y:S02]  /*4b40*/  ULOP3.LUT UR19, URZ, UR19, URZ, 0x33, !UPT ;  /* 0x000000133f137292 */ /* 0x000fe4000f8e333f */
[----:B------:R-:W-:Y:S01]  /*4b50*/  UIMAD UR23, UR21, UR8, UR6 ;  /* 0x00000008151772a4 */ /* 0x000fe2000f8e0206 */
[----:B------:R-:W-:Y:S01]  /*4b60*/  ULDC UR26, c[0x0][0x148] ;  /* 0x00005200001a7ab9 */ /* 0x000fe20000000800 */
[----:B------:R-:W-:Y:S01]  /*4b70*/  ULDC UR24, c[0x0][0x648] ;  /* 0x0001920000187ab9 */ /* 0x000fe20000000800 */
[----:B------:R-:W-:Y:S01]  /*4b80*/  ULDC UR25, c[0x0][0x638] ;  /* 0x00018e0000197ab9 */ /* 0x000fe20000000800 */
        /* <DEDUP_REMOVED lines=12> */
.L_x_100:
[----:B------:R-:W-:Y:S01]  /*4c50*/  UISETP.NE.AND UP0, UPT, UR38, URZ, UPT ;  /* 0x0000003f2600728c */ /* 0x000fe2000bf05270 */
[----:B------:R-:W-:Y:S01]  /*4c60*/  IMAD.MOV.U32 R0, RZ, RZ, 0x1 ;  /* 0x00000001ff007424 */ /* 0x000fe200078e00ff */
[----:B------:R-:W-:Y:S01]  /*4c70*/  USHF.R.U64 UR4, UR10, UR24, UR11 ;  /* 0x000000180a047299 */ /* 0x000fe2000800120b */
[----:B------:R-:W-:Y:S01]  /*4c80*/  IMAD.U32 R19, RZ, RZ, UR12 ;  /* 0x0000000cff137e24 */ /* 0x000fe2000f8e00ff */
[----:B------:R-:W-:Y:S02]  /*4c90*/  ULOP3.LUT UR19, UR18, UR19, URZ, 0xc0, !UPT ;  /* 0x0000001312137292 */ /* 0x000fe4000f8ec03f */
[----:B------:R-:W-:Y:S02]  /*4ca0*/  UIADD3 UR5, -UR4, URZ, URZ ;  /* 0x0000003f04057290 */ /* 0x000fe4000fffe13f */
[----:B------:R-:W-:Y:S02]  /*4cb0*/  ULOP3.LUT UR14, UR15, UR14, URZ, 0xc0, !UPT ;  /* 0x0000000e0f0e7292 */ /* 0x000fe4000f8ec03f */
[----:B------:R-:W-:-:S02]  /*4cc0*/  UIMAD UR4, UR16, UR4, UR19 ;  /* 0x00000004100472a4 */ /* 0x000fc4000f8e0213 */
[----:B------:R-:W-:Y:S02]  /*4cd0*/  @UP0 UIMAD UR23, UR26, UR22, UR20 ;  /* 0x000000161a1702a4 */ /* 0x000fe4000f8e0214 */
[----:B------:R-:W-:-:S03]  /*4ce0*/  UIMAD UR17, UR5, UR25, UR17 ;  /* 0x00000019051172a4 */ /* 0x000fc6000f8e0211 */
[----:B------:R-:W-:Y:S01]  /*4cf0*/  ULDC UR5, c[0x0][0x610] ;  /* 0x0001840000057ab9 */ /* 0x000fe20000000800 */
[----:B------:R-:W-:Y:S02]  /*4d00*/  UIMAD UR17, UR17, UR13, UR14 ;  /* 0x0000000d111172a4 */ /* 0x000fe4000f8e020e */
[----:B------:R-:W-:-:S04]  /*4d10*/  UIMAD UR4, UR4, UR5, UR23 ;  /* 0x00000005040472a4 */ /* 0x000fc8000f8e0217 */
[----:B------:R-:W-:Y:S02]  /*4d20*/  USEL UR5, UR17, UR4, !UP0 ;  /* 0x0000000411057287 */ /* 0x000fe4000c000000 */
[----:B------:R-:W-:-:S04]  /*4d30*/  USEL UR4, UR4, UR17, !UP0 ;  /* 0x0000001104047287 */ /* 0x000fc8000c000000 */
[----:B------:R-:W-:Y:S02]  /*4d40*/  IMAD.U32 R2, RZ, RZ, UR5 ;  /* 0x00000005ff027e24 */ /* 0x000fe4000f8e00ff */
[----:B------:R-:W-:-:S07]  /*4d50*/  IMAD.U32 R18, RZ, RZ, UR4 ;  /* 0x00000004ff127e24 */ /* 0x000fce000f8e00ff */
.L_x_98:
[----:B------:R-:W-:Y:S02]  /*4d60*/  LOP3.LUT P0, RZ, R0, 0xff, RZ, 0xc0, !PT ;  /* 0x000000ff00ff7812 */ /* 0x000fe4000780c0ff */
[----:B------:R-:W-:-:S11]  /*4d70*/  LOP3.LUT R70, R70, 0x1, RZ, 0x3c, !PT ;  /* 0x0000000146467812 */ /* 0x000fd600078e3cff */
[----:B------:R-:W-:Y:S05]  /*4d80*/  @P0 BRA `(.L_x_101) ;  /* 0xffffffc800a00947 */ /* 0x000fea000383ffff */
[----:B------:R-:W-:Y:S05]  /*4d90*/  EXIT ;  /* 0x000000000000794d */ /* 0x000fea0003800000 */
.L_x_16:
[----:B------:R-:W-:-:S08]  /*4da0*/  ISETP.NE.AND P0, PT, RZ, UR6, PT ;  /* 0x00000006ff007c0c */ /* 0x000fd0000bf05270 */
[----:B------:R-:W0:-:S00]  /*4db0*/  USETMAXREG.DEALLOC.CTAPOOL 0x28 ;  /* 0x00000028000079c8 */ /* 0x000e0000080e0500 */
[----:B------:R-:W-:Y:S05]  /*4dc0*/  @P0 EXIT ;  /* 0x000000000000094d */ /* 0x000fea0003800000 */
[----:B0-----:R-:W-:Y:S01]  /*4dd0*/  LOP3.LUT P0, RZ, R0, 0xff, RZ, 0xc0, !PT ;  /* 0x000000ff00ff7812 */ /* 0x001fe2000780c0ff */
[----:B------:R-:W-:Y:S02]  /*4de0*/  IMAD.MOV.U32 R0, RZ, RZ, 0x1 ;  /* 0x00000001ff007424 */ /* 0x000fe400078e00ff */
[----:B------:R-:W-:-:S10]  /*4df0*/  IMAD.MOV.U32 R8, RZ, RZ, RZ ;  /* 0x000000ffff087224 */ /* 0x000fd400078e00ff */
[----:B------:R-:W-:Y:S05]  /*4e00*/  @!P0 BRA `(.L_x_102) ;  /* 0x0000000c00308947 */ /* 0x000fea0003800000 */
[----:B------:R-:W0:Y:S01]  /*4e10*/  S2R R9, SR_CgaCtaId ;  /* 0x0000000000097919 */ /* 0x000e220000008800 */
[----:B------:R-:W-:Y:S01]  /*4e20*/  LOP3.LUT P0, RZ, R3, 0x1f, RZ, 0xc0, !PT ;  /* 0x0000001f03ff7812 */ /* 0x000fe2000780c0ff */
[----:B------:R-:W-:Y:S01]  /*4e30*/  ULDC UR5, c[0x0][0x658] ;  /* 0x0001960000057ab9 */ /* 0x000fe20000000800 */
[----:B------:R-:W-:Y:S01]  /*4e40*/  UMOV UR6, 0xffffffff ;  /* 0xffffffff00067882 */ /* 0x000fe20000000000 */
[----:B------:R-:W-:Y:S01]  /*4e50*/  BSSY B0, `(.L_x_102) ;  /* 0x00000c7000007945 */ /* 0x000fe20003800000 */
[----:B------:R-:W-:Y:S01]  /*4e60*/  USHF.L.U32 UR6, UR6, UR5, URZ ;  /* 0x0000000506067299 */ /* 0x000fe2000800063f */
[C---:B------:R-:W-:Y:S01]  /*4e70*/  ISETP.NE.AND P3, PT, R4.reuse, RZ, PT ;  /* 0x000000ff0400720c */ /* 0x040fe20003f65270 */
[----:B------:R-:W-:Y:S01]  /*4e80*/  IMAD.MOV.U32 R10, RZ, RZ, 0x1 ;  /* 0x00000001ff0a7424 */ /* 0x000fe200078e00ff */
[----:B------:R-:W-:Y:S01]  /*4e90*/  ISETP.NE.OR P0, PT, R4, RZ, !P0 ;  /* 0x000000ff0400720c */ /* 0x000fe20004705670 */
[----:B------:R-:W-:Y:S01]  /*4ea0*/  IMAD.MOV.U32 R0, RZ, RZ, 0x1 ;  /* 0x00000001ff007424 */ /* 0x000fe200078e00ff */
[----:B------:R-:W-:Y:S01]  /*4eb0*/  ULDC UR4, c[0x0][0x600] ;  /* 0x0001800000047ab9 */ /* 0x000fe20000000800 */
[----:B------:R-:W-:Y:S01]  /*4ec0*/  IMAD.MOV.U32 R8, RZ, RZ, RZ ;  /* 0x000000ffff087224 */ /* 0x000fe200078e00ff */
[----:B------:R-:W-:Y:S01]  /*4ed0*/  UMOV UR7, 0x1 ;  /* 0x0000000100077882 */ /* 0x000fe20000000000 */
[----:B------:R-:W-:-:S02]  /*4ee0*/  UIADD3 UR19, UR39, 0x1, URZ ;  /* 0x0000000127137890 */ /* 0x000fc4000fffe03f */
[----:B------:R-:W-:Y:S02]  /*4ef0*/  ULOP3.LUT UR22, UR36, 0x2, URZ, 0xfc, !UPT ;  /* 0x0000000224167892 */ /* 0x000fe4000f8efc3f */
[----:B------:R-:W-:Y:S02]  /*4f00*/  UIADD3 UR4, UR4, -0x1, URZ ;  /* 0xffffffff04047890 */ /* 0x000fe4000fffe03f */
[----:B------:R-:W-:Y:S02]  /*4f10*/  USHF.L.U32 UR5, UR7, UR5, URZ ;  /* 0x0000000507057299 */ /* 0x000fe4000800063f */
[----:B------:R-:W-:Y:S01]  /*4f20*/  ULOP3.LUT UR6, URZ, UR6, URZ, 0x33, !UPT ;  /* 0x000000063f067292 */ /* 0x000fe2000f8e333f */
[----:B------:R-:W-:Y:S01]  /*4f30*/  ULDC.64 UR20, c[0x0][0x198] ;  /* 0x0000660000147ab9 */ /* 0x000fe20000000a00 */
[C---:B0-----:R-:W-:Y:S02]  /*4f40*/  IMAD.SHL.U32 R11, R9.reuse, 0x20, RZ ;  /* 0x00000020090b7824 */ /* 0x041fe400078e00ff */
[----:B------:R-:W-:-:S03]  /*4f50*/  IMAD.SHL.U32 R9, R9, 0x400, RZ ;  /* 0x0000040009097824 */ /* 0x000fc600078e00ff */
[----:B------:R-:W-:Y:S02]  /*4f60*/  LOP3.LUT R11, R11, 0x20, RZ, 0xc0, !PT ;  /* 0x000000200b0b7812 */ /* 0x000fe400078ec0ff */
[----:B------:R-:W-:-:S07]  /*4f70*/  LOP3.LUT R9, R9, 0x400, RZ, 0xc0, !PT ;  /* 0x0000040009097812 */ /* 0x000fce00078ec0ff */
.L_x_114:
[----:B------:R-:W-:-:S03]  /*4f80*/  UMOV UR7, 0xffffffff ;  /* 0xffffffff00077882 */ /* 0x000fc60000000000 */
[----:B------:R-:W-:Y:S05]  /*4f90*/  BRA.DIV UR7, `(.L_x_103) ;  /* 0x0000000e07e47947 */ /* 0x000fea000b800000 */
[----:B------:R-:W-:-:S13]  /*4fa0*/  ELECT P6, URZ, PT ;  /* 0x00000000003f782f */ /* 0x000fda00038c0000 */
.L_x_127:
[----:B------:R-:W0:Y:S01]  /*4fb0*/  LDC R3, c[0x0][0x28c] ;  /* 0x0000a300ff037b82 */ /* 0x000e220000000800 */
[----:B------:R-:W-:Y:S01]  /*4fc0*/  BSSY B1, `(.L_x_104) ;  /* 0x000003a000017945 */ /* 0x000fe20003800000 */
[----:B0-----:R-:W-:-:S13]  /*4fd0*/  ISETP.LT.OR P6, PT, R3, 0x1, !P6 ;  /* 0x000000010300780c */ /* 0x001fda00077c1670 */
[----:B------:R-:W-:Y:S05]  /*4fe0*/  @P6 BRA `(.L_x_105) ;  /* 0x0000000000dc6947 */ /* 0x000fea0003800000 */
[----:B------:R-:W-:Y:S02]  /*4ff0*/  IMAD R6, R2, 0x40, R11 ;  /* 0x0000004002067824 */ /* 0x000fe400078e020b */
[----:B------:R-:W-:Y:S02]  /*5000*/  IMAD.SHL.U32 R18, R18, 0x40, RZ ;  /* 0x0000004012127824 */ /* 0x000fe400078e00ff */
[----:B------:R-:W-:Y:S02]  /*5010*/  IMAD.MOV.U32 R13, RZ, RZ, RZ ;  /* 0x000000ffff0d7224 */ /* 0x000fe400078e00ff */
[----:B------:R-:W-:Y:S02]  /*5020*/  IMAD.U32 R14, RZ, RZ, UR19 ;  /* 0x00000013ff0e7e24 */ /* 0x000fe4000f8e00ff */
[----:B------:R-:W-:Y:S02]  /*5030*/  IMAD.MOV.U32 R2, RZ, RZ, R0 ;  /* 0x000000ffff027224 */ /* 0x000fe400078e0000 */
[----:B------:R-:W-:-:S07]  /*5040*/  IMAD.MOV.U32 R4, RZ, RZ, R8 ;  /* 0x000000ffff047224 */ /* 0x000fce00078e0008 */
.L_x_109:
[----:B------:R-:W0:Y:S01]  /*5050*/  S2R R12, SR_CgaCtaId ;  /* 0x00000000000c7919 */ /* 0x000e220000008800 */
[----:B------:R-:W-:Y:S01]  /*5060*/  MOV R3, 0x400 ;  /* 0x0000040000037802 */ /* 0x000fe20000000f00 */
[----:B------:R-:W1:Y:S03]  /*5070*/  @!P3 LDC R5, c[0x0][0x500] ;  /* 0x00014000ff05bb82 */ /* 0x000e660000000800 */
[----:B0-----:R-:W-:Y:S02]  /*5080*/  LEA R7, R12, R3, 0x18 ;  /* 0x000000030c077211 */ /* 0x001fe400078ec0ff */
[----:B------:R-:W-:-:S03]  /*5090*/  SHF.L.U32 R3, R2, 0x1f, RZ ;  /* 0x0000001f02037819 */ /* 0x000fc600000006ff */
[----:B------:R-:W-:-:S04]  /*50a0*/  IMAD R12, R4, 0x8, R7 ;  /* 0x00000008040c7824 */ /* 0x000fc800078e0207 */
[----:B------:R-:W0:Y:S02]  /*50b0*/  SYNCS.PHASECHK.TRANS64.TRYWAIT P1, [R12+URZ+0x20], R3 ;  /* 0x000020030c0075a7 */ /* 0x000e24000802017f */
[----:B01----:R-:W-:Y:S05]  /*50c0*/  @!P1 BRA `(.L_x_106) ;  /* 0x0000000c00b89947 */ /* 0x003fea0003800000 */
.L_x_128:
[----:B------:R-:W-:Y:S01]  /*50d0*/  UPRMT UR7, UR22, 0x9910, URZ ;  /* 0x0000991016077896 */ /* 0x000fe2000800003f */
[----:B------:R1:W-:Y:S03]  /*50e0*/  @!P3 SYNCS.ARRIVE.TRANS64 RZ, [R12+URZ], R5 ;  /* 0x000000050cffb9a7 */ /* 0x0003e6000800003f */
[----:B------:R-:W-:-:S06]  /*50f0*/  UISETP.NE.AND UP0, UPT, UR7, 0x2, UPT ;  /* 0x000000020700788c */ /* 0x000fcc000bf05270 */
[----:B------:R-:W-:-:S13]  /*5100*/  PLOP3.LUT P1, PT, PT, PT, UP0, 0x80, 0x0 ;  /* 0x000000000000781c */ /* 0x000fda0003f2f008 */
[----:B-1----:R-:W-:Y:S05]  /*5110*/  @P1 BRA `(.L_x_107) ;  /* 0x0000000000041947 */ /* 0x002fea0003800000 */
[----:B------:R-:W-:Y:S01]  /*5120*/  BPT.TRAP 0x1 ;  /* 0x000000040000795c */ /* 0x000fe20000300000 */
.L_x_107:
[----:B------:R-:W-:Y:S05]  /*5130*/  @P0 BRA `(.L_x_108) ;  /* 0x0000000000040947 */ /* 0x000fea0003800000 */
[----:B------:R-:W-:Y:S01]  /*5140*/  BPT.TRAP 0x1 ;  /* 0x000000040000795c */ /* 0x000fe20000300000 */
.L_x_108:
[----:B0-----:R-:W-:Y:S01]  /*5150*/  IMAD R3, R4, 0x800, R9 ;  /* 0x0000080004037824 */ /* 0x001fe200078e0209 */
[----:B------:R-:W-:Y:S01]  /*5160*/  R2UR UR9, R12 ;  /* 0x000000000c0972ca */ /* 0x000fe200000e0000 */
[--C-:B------:R-:W-:Y:S01]  /*5170*/  IMAD R5, R4, 0x2000, R7.reuse ;  /* 0x0000200004057824 */ /* 0x100fe200078e0207 */
[----:B------:R-:W-:Y:S01]  /*5180*/  UIADD3 UR14, UP0, UR20, 0xf0, URZ ;  /* 0x000000f0140e7890 */ /* 0x000fe2000ff1e03f */
[----:B------:R-:W-:Y:S01]  /*5190*/  IMAD R3, R3, 0x4, R7 ;  /* 0x0000000403037824 */ /* 0x000fe200078e0207 */
[----:B------:R-:W-:Y:S01]  /*51a0*/  R2UR UR11, R18 ;  /* 0x00000000120b72ca */ /* 0x000fe200000e0000 */
[----:B------:R-:W-:Y:S01]  /*51b0*/  VIADD R14, R14, 0xffffffff ;  /* 0xffffffff0e0e7836 */ /* 0x000fe20000000000 */
[----:B------:R-:W-:Y:S01]  /*51c0*/  R2UR UR7, R5 ;  /* 0x00000000050772ca */ /* 0x000fe200000e0000 */
[----:B------:R-:W-:Y:S01]  /*51d0*/  UIADD3 UR24, UP1, UR20, 0x1f0, URZ ;  /* 0x000001f014187890 */ /* 0x000fe2000ff3e03f */
[----:B------:R-:W-:Y:S01]  /*51e0*/  R2UR UR8, R3 ;  /* 0x00000000030872ca */ /* 0x000fe200000e0000 */
[----:B------:R-:W-:Y:S01]  /*51f0*/  UIADD3.X UR15, URZ, UR21, URZ, UP0, !UPT ;  /* 0x000000153f0f7290 */ /* 0x000fe200087fe43f */
[----:B------:R-:W-:Y:S01]  /*5200*/  R2UR UR10, R13 ;  /* 0x000000000d0a72ca */ /* 0x000fe200000e0000 */
[----:B------:R-:W-:Y:S01]  /*5210*/  VIADD R4, R4, 0x1 ;  /* 0x0000000104047836 */ /* 0x000fe20000000000 */
[----:B------:R-:W-:Y:S01]  /*5220*/  R2UR UR12, R19 ;  /* 0x00000000130c72ca */ /* 0x000fe200000e0000 */
[----:B------:R-:W-:Y:S01]  /*5230*/  UIADD3.X UR25, URZ, UR21, URZ, UP1, !UPT ;  /* 0x000000153f197290 */ /* 0x000fe20008ffe43f */
[----:B------:R-:W-:Y:S01]  /*5240*/  R2UR UR18, R6 ;  /* 0x00000000061272ca */ /* 0x000fe200000e0000 */
[----:B------:R-:W-:Y:S01]  /*5250*/  UMOV UR16, 0x0 ;  /* 0x0000000000107882 */ /* 0x000fe20000000000 */
[----:B------:R-:W-:Y:S01]  /*5260*/  ISETP.GT.AND P2, PT, R14, 0x1, PT ;  /* 0x000000010e00780c */ /* 0x000fe20003f44270 */
[----:B------:R-:W-:Y:S01]  /*5270*/  UMOV UR17, 0x10000000 ;  /* 0x1000000000117882 */ /* 0x000fe20000000000 */
[C---:B------:R-:W-:Y:S01]  /*5280*/  ISETP.NE.AND P1, PT, R4.reuse, 0x4, PT ;  /* 0x000000040400780c */ /* 0x040fe20003f25270 */
[----:B------:R-:W-:Y:S01]  /*5290*/  UIADD3 UR7, UR7, 0x180, URZ ;  /* 0x0000018007077890 */ /* 0x000fe2000fffe03f */
[----:B------:R-:W-:Y:S01]  /*52a0*/  VIADD R13, R13, 0x20 ;  /* 0x000000200d0d7836 */ /* 0x000fe20000000000 */
[----:B------:R-:W-:Y:S01]  /*52b0*/  UIADD3 UR13, UR8, 0x8180, URZ ;  /* 0x00008180080d7890 */ /* 0x000fe2000fffe03f */
[----:B------:R-:W-:Y:S01]  /*52c0*/  SEL R3, RZ, 0x1, P1 ;  /* 0x00000001ff037807 */ /* 0x000fe20000800000 */
[----:B------:R-:W-:Y:S01]  /*52d0*/  UMOV UR23, 0x30000 ;  /* 0x0003000000177882 */ /* 0x000fe20000000000 */
[----:B------:R-:W-:-:S02]  /*52e0*/  SEL R4, R4, RZ, P1 ;  /* 0x000000ff04047207 */ /* 0x000fc40000800000 */
[----:B------:R-:W-:Y:S01]  /*52f0*/  UMOV UR8, UR7 ;  /* 0x0000000700087c82 */ /* 0x000fe20008000000 */
[----:B------:R-:W-:Y:S01]  /*5300*/  LOP3.LUT R2, R2, R3, RZ, 0x3c, !PT ;  /* 0x0000000302027212 */ /* 0x000fe200078e3cff */
[----:B------:R0:W-:Y:S02]  /*5310*/  UTMALDG.3D [UR8], [UR14], desc[UR16] ;  /* 0x000010080e0075b4 */ /* 0x0001e40008011000 */
[----:B0-----:R-:W-:Y:S01]  /*5320*/  UMOV UR8, UR13 ;  /* 0x0000000d00087c82 */ /* 0x001fe20008000000 */
[----:B------:R-:W-:Y:S02]  /*5330*/  UMOV UR11, UR18 ;  /* 0x00000012000b7c82 */ /* 0x000fe40008000000 */
[----:B------:R0:W-:Y:S02]  /*5340*/  UTMALDG.3D.MULTICAST [UR8], [UR24], UR23, desc[UR16] ;  /* 0x00001008180073b4 */ /* 0x0001e40008011817 */
[----:B0-----:R-:W-:Y:S05]  /*5350*/  @P2 BRA `(.L_x_109) ;  /* 0xfffffffc003c2947 */ /* 0x001fea000383ffff */
.L_x_105:
[----:B------:R-:W-:Y:S05]  /*5360*/  BSYNC B1 ;  /* 0x0000000000017941 */ /* 0x000fea0003800000 */
.L_x_104:
[----:B------:R-:W-:Y:S01]  /*5370*/  LOP3.LUT P4, RZ, R10, 0xff, RZ, 0xc0, !PT ;  /* 0x000000ff0aff7812 */ /* 0x000fe2000788c0ff */
[----:B------:R-:W-:Y:S01]  /*5380*/  VIADD R8, R8, UR39 ;  /* 0x0000002708087c36 */ /* 0x000fe20008000000 */
[----:B------:R-:W-:Y:S01]  /*5390*/  ULDC.64 UR8, c[0x0][0x650] ;  /* 0x0001940000087ab9 */ /* 0x000fe20000000a00 */
[----:B------:R-:W-:Y:S01]  /*53a0*/  BSSY B1, `(.L_x_110) ;  /* 0x000006f000017945 */ /* 0x000fe20003800000 */
[----:B------:R-:W-:Y:S01]  /*53b0*/  IMAD.MOV.U32 R18, RZ, RZ, -0x1 ;  /* 0xffffffffff127424 */ /* 0x000fe200078e00ff */
[----:B------:R-:W-:Y:S01]  /*53c0*/  PRMT R10, RZ, 0x7610, R10 ;  /* 0x00007610ff0a7816 */ /* 0x000fe2000000000a */
[----:B------:R-:W-:Y:S01]  /*53d0*/  IMAD.MOV.U32 R19, RZ, RZ, -0x1 ;  /* 0xffffffffff137424 */ /* 0x000fe200078e00ff */
[C---:B------:R-:W-:Y:S02]  /*53e0*/  ISETP.GT.U32.AND P1, PT, R8.reuse, 0x3, PT ;  /* 0x000000030800780c */ /* 0x040fe40003f24070 */
[----:B------:R-:W-:Y:S02]  /*53f0*/  SHF.R.U32.HI R2, RZ, 0x2, R8 ;  /* 0x00000002ff027819 */ /* 0x000fe40000011608 */
[----:B------:R-:W-:-:S02]  /*5400*/  LOP3.LUT R8, R8, 0x3, RZ, 0xc0, !PT ;  /* 0x0000000308087812 */ /* 0x000fc400078ec0ff */
[----:B------:R-:W0:Y:S01]  /*5410*/  @P4 S2R R4, SR_CgaCtaId ;  /* 0x0000000000044919 */ /* 0x000e220000008800 */
[----:B------:R-:W-:Y:S02]  /*5420*/  @P4 MOV R3, 0x400 ;  /* 0x0000040000034802 */ /* 0x000fe40000000f00 */
[----:B------:R-:W-:-:S04]  /*5430*/  LOP3.LUT R2, R2, 0x1, RZ, 0xc0, !PT ;  /* 0x0000000102027812 */ /* 0x000fc800078ec0ff */
[----:B------:R-:W-:Y:S02]  /*5440*/  ISETP.NE.U32.AND P2, PT, R2, 0x1, PT ;  /* 0x000000010200780c */ /* 0x000fe40003f45070 */
[----:B0-----:R-:W-:Y:S01]  /*5450*/  @P4 LEA R3, R4, R3, 0x18 ;  /* 0x0000000304034211 */ /* 0x001fe200078ec0ff */
[----:B------:R-:W-:-:S03]  /*5460*/  IMAD.U32 R4, RZ, RZ, UR39 ;  /* 0x00000027ff047e24 */ /* 0x000fc6000f8e00ff */
[----:B------:R0:W-:Y:S01]  /*5470*/  @P4 SYNCS.ARRIVE.TRANS64.A1T0 RZ, [R3+URZ+0x78], RZ ;  /* 0x000078ff03ff49a7 */ /* 0x0001e2000810003f */
[----:B------:R-:W-:Y:S02]  /*5480*/  IADD3 R16, P4, R16, UR50, RZ ;  /* 0x0000003210107c10 */ /* 0x000fe4000ff9e0ff */
[----:B------:R-:W-:Y:S02]  /*5490*/  ISETP.LT.U32.AND P1, PT, R4, 0x4, P1 ;  /* 0x000000040400780c */ /* 0x000fe40000f21070 */
[----:B------:R-:W-:Y:S02]  /*54a0*/  IADD3.X R17, R17, UR37, RZ, P4, !PT ;  /* 0x0000002511117c10 */ /* 0x000fe4000a7fe4ff */
[----:B------:R-:W-:Y:S02]  /*54b0*/  ISETP.GE.U32.AND P4, PT, R16, UR8, PT ;  /* 0x0000000810007c0c */ /* 0x000fe4000bf86070 */
[----:B0-----:R-:W-:Y:S02]  /*54c0*/  SEL R3, RZ, 0x1, !P1 ;  /* 0x00000001ff037807 */ /* 0x001fe40004800000 */
[----:B------:R-:W-:-:S02]  /*54d0*/  ISETP.GE.U32.AND.EX P1, PT, R17, UR9, PT, P4 ;  /* 0x0000000911007c0c */ /* 0x000fc4000bf26140 */
[----:B------:R-:W-:-:S04]  /*54e0*/  ISETP.GT.U32.AND P2, PT, R4, 0x3, !P2 ;  /* 0x000000030400780c */ /* 0x000fc80005744070 */
[----:B------:R-:W-:-:S04]  /*54f0*/  SEL R2, RZ, 0x1, !P2 ;  /* 0x00000001ff027807 */ /* 0x000fc80005000000 */
[--C-:B------:R-:W-:Y:S01]  /*5500*/  LOP3.LUT R0, R2, R0, R3.reuse, 0x96, !PT ;  /* 0x0000000002007212 */ /* 0x100fe200078e9603 */
[----:B------:R-:W-:Y:S01]  /*5510*/  IMAD.MOV.U32 R2, RZ, RZ, -0x1 ;  /* 0xffffffffff027424 */ /* 0x000fe200078e00ff */
[----:B------:R-:W-:Y:S01]  /*5520*/  PRMT R3, RZ, 0x7610, R3 ;  /* 0x00007610ff037816 */ /* 0x000fe20000000003 */
[----:B------:R-:W-:Y:S06]  /*5530*/  @P1 BRA `(.L_x_111) ;  /* 0x0000000400541947 */ /* 0x000fec0003800000 */
[----:B------:R-:W0:Y:S01]  /*5540*/  S2UR UR7, SR_CTAID.X ;  /* 0x00000000000779c3 */ /* 0x000e220000002500 */
[----:B------:R-:W-:Y:S01]  /*5550*/  ULDC.64 UR8, c[0x0][0x628] ;  /* 0x00018a0000087ab9 */ /* 0x000fe20000000a00 */
[----:B------:R-:W-:Y:S01]  /*5560*/  ULDC UR10, c[0x0][0x150] ;  /* 0x00005400000a7ab9 */ /* 0x000fe20000000800 */
[----:B------:R-:W-:Y:S01]  /*5570*/  ISETP.NE.U32.AND P1, PT, RZ, UR8, PT ;  /* 0x00000008ff007c0c */ /* 0x000fe2000bf25070 */
[----:B------:R-:W-:Y:S01]  /*5580*/  ULDC UR11, c[0x0][0x630] ;  /* 0x00018c00000b7ab9 */ /* 0x000fe20000000800 */
[----:B------:R-:W-:Y:S01]  /*5590*/  ULDC UR13, c[0x0][0x154] ;  /* 0x00005500000d7ab9 */ /* 0x000fe20000000800 */
[----:B------:R-:W-:Y:S01]  /*55a0*/  IMAD.MOV.U32 R2, RZ, RZ, R16 ;  /* 0x000000ffff027224 */ /* 0x000fe200078e0010 */
[----:B------:R-:W-:Y:S01]  /*55b0*/  ISETP.NE.AND.EX P1, PT, RZ, UR9, PT, P1 ;  /* 0x00000009ff007c0c */ /* 0x000fe2000bf25310 */
[----:B------:R-:W1:Y:S01]  /*55c0*/  S2UR UR12, SR_CTAID.Y ;  /* 0x00000000000c79c3 */ /* 0x000e620000002600 */
[----:B0-----:R-:W-:-:S05]  /*55d0*/  I2FP.F32.U32 R3, UR7 ;  /* 0x0000000700037c45 */ /* 0x001fca0008201000 */
[----:B------:R-:W-:Y:S01]  /*55e0*/  FMUL R12, R3, UR10 ;  /* 0x0000000a030c7c20 */ /* 0x000fe20008400000 */
[----:B------:R-:W-:-:S05]  /*55f0*/  IMAD.MOV.U32 R3, RZ, RZ, R17 ;  /* 0x000000ffff037224 */ /* 0x000fca00078e0011 */
[----:B------:R-:W-:Y:S05]  /*5600*/  @!P1 BRA `(.L_x_112) ;  /* 0x0000000000289947 */ /* 0x000fea0003800000 */
[----:B------:R-:W-:Y:S02]  /*5610*/  ULDC UR10, c[0x0][0x634] ;  /* 0x00018d00000a7ab9 */ /* 0x000fe40000000800 */
[----:B------:R-:W-:-:S05]  /*5620*/  IADD3 R7, P1, R16, UR10, RZ ;  /* 0x0000000a10077c10 */ /* 0x000fca000ff3e0ff */
[----:B------:R-:W-:-:S04]  /*5630*/  IMAD.X R13, RZ, RZ, R17, P1 ;  /* 0x000000ffff0d7224 */ /* 0x000fc800008e0611 */
[----:B------:R-:W-:-:S04]  /*5640*/  IMAD.WIDE.U32 R4, R13, UR8, RZ ;  /* 0x000000080d047c25 */ /* 0x000fc8000f8e00ff */
[----:B------:R-:W-:-:S04]  /*5650*/  IMAD.WIDE.U32 R4, P1, R7, UR9, R4 ;  /* 0x0000000907047c25 */ /* 0x000fc8000f820004 */
[----:B------:R-:W-:-:S04]  /*5660*/  IMAD.WIDE.U32 R6, R7, UR8, RZ ;  /* 0x0000000807067c25 */ /* 0x000fc8000f8e00ff */
[----:B------:R-:W-:Y:S01]  /*5670*/  IMAD.X R3, RZ, RZ, RZ, P1 ;  /* 0x000000ffff037224 */ /* 0x000fe200008e06ff */
[----:B------:R-:W-:Y:S01]  /*5680*/  IADD3 RZ, P1, R7, R4, RZ ;  /* 0x0000000407ff7210 */ /* 0x000fe20007f3e0ff */
[----:B------:R-:W-:-:S04]  /*5690*/  IMAD.MOV.U32 R2, RZ, RZ, R5 ;  /* 0x000000ffff027224 */ /* 0x000fc800078e0005 */
[----:B------:R-:W-:-:S08]  /*56a0*/  IMAD.WIDE.U32.X R2, R13, UR9, R2, P1 ;  /* 0x000000090d027c25 */ /* 0x000fd000088e0402 */
.L_x_112:
[--C-:B------:R-:W-:Y:S01]  /*56b0*/  SHF.R.U64 R19, R2, UR11, R3.reuse ;  /* 0x0000000b02137c19 */ /* 0x100fe20008001203 */
[----:B------:R-:W0:Y:S01]  /*56c0*/  F2I.U32.TRUNC.NTZ R12, R12 ;  /* 0x0000000c000c7305 */ /* 0x000e22000020f000 */
[----:B------:R-:W-:Y:S01]  /*56d0*/  SHF.R.U32.HI R2, RZ, UR11, R3 ;  /* 0x0000000bff027c19 */ /* 0x000fe20008011603 */
[----:B------:R-:W-:Y:S01]  /*56e0*/  ULDC.64 UR8, c[0x0][0x620] ;  /* 0x0001880000087ab9 */ /* 0x000fe20000000a00 */
[----:B------:R-:W-:Y:S01]  /*56f0*/  IADD3 R5, P1, RZ, -R19, RZ ;  /* 0x80000013ff057210 */ /* 0x000fe20007f3e0ff */
[----:B------:R-:W-:Y:S01]  /*5700*/  ULDC.64 UR14, c[0x0][0x640] ;  /* 0x00019000000e7ab9 */ /* 0x000fe20000000a00 */
[----:B-1----:R-:W-:Y:S01]  /*5710*/  I2FP.F32.U32 R4, UR12 ;  /* 0x0000000c00047c45 */ /* 0x002fe20008201000 */
[----:B------:R-:W-:Y:S02]  /*5720*/  ULDC UR11, c[0x0][0x658] ;  /* 0x00019600000b7ab9 */ /* 0x000fe40000000800 */
[----:B------:R-:W-:Y:S01]  /*5730*/  IMAD.X R2, RZ, RZ, ~R2, P1 ;  /* 0x000000ffff027224 */ /* 0x000fe200008e0e02 */
[----:B------:R-:W-:Y:S01]  /*5740*/  ISETP.NE.U32.AND P1, PT, RZ, UR14, PT ;  /* 0x0000000eff007c0c */ /* 0x000fe2000bf25070 */
[----:B------:R-:W-:Y:S01]  /*5750*/  FMUL R6, R4, UR13 ;  /* 0x0000000d04067c20 */ /* 0x000fe20008400000 */
[----:B------:R-:W-:Y:S01]  /*5760*/  ULDC UR13, c[0x0][0x648] ;  /* 0x00019200000d7ab9 */ /* 0x000fe20000000800 */
[----:B------:R-:W-:Y:S01]  /*5770*/  IMAD R4, R2, UR8, RZ ;  /* 0x0000000802047c24 */ /* 0x000fe2000f8e02ff */
[----:B------:R-:W-:Y:S01]  /*5780*/  ISETP.NE.AND.EX P1, PT, RZ, UR15, PT, P1 ;  /* 0x0000000fff007c0c */ /* 0x000fe2000bf25310 */
[C---:B------:R-:W-:Y:S01]  /*5790*/  IMAD.WIDE.U32 R2, R5.reuse, UR8, R16 ;  /* 0x0000000805027c25 */ /* 0x040fe2000f8e0010 */
[----:B0-----:R-:W-:Y:S01]  /*57a0*/  R2UR UR8, R12 ;  /* 0x000000000c0872ca */ /* 0x001fe200000e0000 */
[----:B------:R-:W0:Y:S01]  /*57b0*/  F2I.U32.TRUNC.NTZ R6, R6 ;  /* 0x0000000600067305 */ /* 0x000e22000020f000 */
[----:B------:R-:W1:Y:S01]  /*57c0*/  LDC R12, c[0x0][0x610] ;  /* 0x00018400ff0c7b82 */ /* 0x000e620000000800 */
[----:B------:R-:W-:Y:S01]  /*57d0*/  IMAD R5, R5, UR9, R4 ;  /* 0x0000000905057c24 */ /* 0x000fe2000f8e0204 */
[----:B------:R-:W-:-:S03]  /*57e0*/  ULDC UR9, c[0x0][0x618] ;  /* 0x0001860000097ab9 */ /* 0x000fc60000000800 */
[----:B------:R-:W-:-:S05]  /*57f0*/  IMAD.IADD R3, R3, 0x1, R5 ;  /* 0x0000000103037824 */ /* 0x000fca00078e0205 */
[--C-:B------:R-:W-:Y:S02]  /*5800*/  SHF.R.U64 R14, R2, UR9, R3.reuse ;  /* 0x00000009020e7c19 */ /* 0x100fe40008001203 */
[----:B------:R-:W-:Y:S01]  /*5810*/  SHF.R.U32.HI R3, RZ, UR9, R3 ;  /* 0x00000009ff037c19 */ /* 0x000fe20008011603 */
[----:B------:R-:W-:Y:S01]  /*5820*/  ULDC UR9, c[0x0][0x608] ;  /* 0x0001820000097ab9 */ /* 0x000fe20000000800 */
[----:B0-----:R-:W-:Y:S02]  /*5830*/  R2UR UR10, R6 ;  /* 0x00000000060a72ca */ /* 0x001fe400000e0000 */
[--C-:B------:R-:W-:Y:S02]  /*5840*/  SHF.R.U64 R15, R14, UR9, R3.reuse ;  /* 0x000000090e0f7c19 */ /* 0x100fe40008001203 */
[----:B------:R-:W-:Y:S01]  /*5850*/  SHF.R.U32.HI R2, RZ, UR9, R3 ;  /* 0x00000009ff027c19 */ /* 0x000fe20008011603 */
[----:B------:R-:W-:-:S03]  /*5860*/  UIADD3 UR9, -UR8, URZ, URZ ;  /* 0x0000003f08097290 */ /* 0x000fc6000fffe13f */
[--C-:B------:R-:W-:Y:S01]  /*5870*/  SHF.R.U64 R21, R15, UR11, R2.reuse ;  /* 0x0000000b0f157c19 */ /* 0x100fe20008001202 */
[----:B------:R-:W-:Y:S01]  /*5880*/  ULDC UR8, c[0x0][0x144] ;  /* 0x0000510000087ab9 */ /* 0x000fe20000000800 */
[----:B------:R-:W-:-:S03]  /*5890*/  SHF.R.U32.HI R3, RZ, UR11, R2 ;  /* 0x0000000bff037c19 */ /* 0x000fc60008011602 */
[----:B------:R-:W-:Y:S01]  /*58a0*/  IMAD.MOV.U32 R2, RZ, RZ, R21 ;  /* 0x000000ffff027224 */ /* 0x000fe200078e0015 */
[----:B------:R-:W-:Y:S06]  /*58b0*/  @!P1 BRA `(.L_x_113) ;  /* 0x0000000000289947 */ /* 0x000fec0003800000 */
        /* <DEDUP_REMOVED lines=10> */
.L_x_113:
[----:B------:R-:W-:Y:S01]  /*5960*/  UISETP.NE.AND UP0, UPT, UR38, URZ, UPT ;  /* 0x0000003f2600728c */ /* 0x000fe2000bf05270 */
[----:B------:R-:W-:Y:S01]  /*5970*/  SHF.R.U64 R3, R2, UR13, R3 ;  /* 0x0000000d02037c19 */ /* 0x000fe20008001203 */
[----:B------:R-:W-:Y:S01]  /*5980*/  UIADD3 UR10, -UR10, URZ, URZ ;  /* 0x0000003f0a0a7290 */ /* 0x000fe2000fffe13f */
[----:B------:R-:W-:Y:S01]  /*5990*/  LOP3.LUT R2, R15, UR6, RZ, 0xc0, !PT ;  /* 0x000000060f027c12 */ /* 0x000fe2000f8ec0ff */
[----:B------:R-:W-:Y:S01]  /*59a0*/  UIMAD UR7, UR8, UR9, UR7 ;  /* 0x00000009080772a4 */ /* 0x000fe2000f8e0207 */
[----:B------:R-:W-:Y:S01]  /*59b0*/  LOP3.LUT R5, R14, UR4, RZ, 0xc0, !PT ;  /* 0x000000040e057c12 */ /* 0x000fe2000f8ec0ff */
[----:B------:R-:W-:Y:S01]  /*59c0*/  IMAD.MOV R4, RZ, RZ, -R3 ;  /* 0x000000ffff047224 */ /* 0x000fe200078e0a03 */
[----:B------:R-:W-:Y:S01]  /*59d0*/  ULDC UR8, c[0x0][0x148] ;  /* 0x0000520000087ab9 */ /* 0x000fe20000000800 */
[----:B------:R-:W-:Y:S01]  /*59e0*/  IMAD R3, R3, UR5, R2 ;  /* 0x0000000503037c24 */ /* 0x000fe2000f8e0202 */
[----:B------:R-:W-:Y:S02]  /*59f0*/  PLOP3.LUT P1, PT, PT, PT, UP0, 0x80, 0x0 ;  /* 0x000000000000781c */ /* 0x000fe40003f2f008 */
[----:B------:R-:W-:-:S03]  /*5a00*/  @UP0 UIMAD UR7, UR8, UR10, UR12 ;  /* 0x0000000a080702a4 */ /* 0x000fc6000f8e020c */
[----:B------:R-:W-:Y:S02]  /*5a10*/  ULDC UR8, c[0x0][0x638] ;  /* 0x00018e0000087ab9 */ /* 0x000fe40000000800 */
[----:B------:R-:W-:Y:S02]  /*5a20*/  IMAD R2, R4, UR8, R21 ;  /* 0x0000000804027c24 */ /* 0x000fe4000f8e0215 */
[----:B-1----:R-:W-:Y:S01]  /*5a30*/  IMAD R12, R3, R12, UR7 ;  /* 0x00000007030c7e24 */ /* 0x002fe2000f8e020c */
[----:B------:R-:W-:Y:S01]  /*5a40*/  ULDC UR7, c[0x0][0x600] ;  /* 0x0001800000077ab9 */ /* 0x000fe20000000800 */
[----:B------:R-:W-:Y:S02]  /*5a50*/  IMAD.MOV.U32 R3, RZ, RZ, 0x1 ;  /* 0x00000001ff037424 */ /* 0x000fe400078e00ff */
[----:B------:R-:W-:-:S05]  /*5a60*/  IMAD R5, R2, UR7, R5 ;  /* 0x0000000702057c24 */ /* 0x000fca000f8e0205 */
[----:B------:R-:W-:Y:S02]  /*5a70*/  SEL R2, R5, R12, !P1 ;  /* 0x0000000c05027207 */ /* 0x000fe40004800000 */
[----:B------:R-:W-:-:S07]  /*5a80*/  SEL R18, R12, R5, !P1 ;  /* 0x000000050c127207 */ /* 0x000fce0004800000 */
.L_x_111:
[----:B------:R-:W-:Y:S05]  /*5a90*/  BSYNC B1 ;  /* 0x0000000000017941 */ /* 0x000fea0003800000 */
.L_x_110:
[----:B------:R-:W-:-:S13]  /*5aa0*/  LOP3.LUT P1, RZ, R3, 0xff, RZ, 0xc0, !PT ;  /* 0x000000ff03ff7812 */ /* 0x000fda000782c0ff */
[----:B------:R-:W-:Y:S05]  /*5ab0*/  @P1 BRA `(.L_x_114) ;  /* 0xfffffff400301947 */ /* 0x000fea000383ffff */
[----:B------:R-:W-:Y:S05]  /*5ac0*/  BSYNC B0 ;  /* 0x0000000000007941 */ /* 0x000fea0003800000 */
.L_x_102:
[----:B------:R-:W-:-:S03]  /*5ad0*/  UMOV UR7, 0xffffffff ;  /* 0xffffffff00077882 */ /* 0x000fc60000000000 */
[----:B------:R-:W-:Y:S05]  /*5ae0*/  BRA.DIV UR7, `(.L_x_115) ;  /* 0x0000000607447947 */ /* 0x000fea000b800000 */
[----:B------:R-:W-:-:S13]  /*5af0*/  ELECT P6, URZ, PT ;  /* 0x00000000003f782f */ /* 0x000fda00038c0000 */
.L_x_131:
[----:B------:R-:W-:Y:S04]  /*5b00*/  BSSY B0, `(.L_x_116) ;  /* 0x000002c000007945 */ /* 0x000fe80003800000 */
[----:B------:R-:W-:Y:S05]  /*5b10*/  @!P6 BRA `(.L_x_117) ;  /* 0x0000000000a8e947 */ /* 0x000fea0003800000 */
[----:B------:R-:W-:-:S04]  /*5b20*/  ULOP3.LUT UR7, UR36, 0x2, URZ, 0xfc, !UPT ;  /* 0x0000000224077892 */ /* 0x000fc8000f8efc3f */
[----:B------:R-:W-:-:S06]  /*5b30*/  UISETP.NE.AND UP0, UPT, UR7, 0x3, UPT ;  /* 0x000000030700788c */ /* 0x000fcc000bf05270 */
[----:B------:R-:W-:-:S13]  /*5b40*/  PLOP3.LUT P0, PT, PT, PT, UP0, 0x80, 0x0 ;  /* 0x000000000000781c */ /* 0x000fda0003f0f008 */
[----:B------:R-:W-:Y:S05]  /*5b50*/  @!P0 BRA `(.L_x_118) ;  /* 0x0000000000048947 */ /* 0x000fea0003800000 */
[----:B------:R-:W-:Y:S01]  /*5b60*/  BPT.TRAP 0x1 ;  /* 0x000000040000795c */ /* 0x000fe20000300000 */
.L_x_118:
[----:B------:R-:W0:Y:S01]  /*5b70*/  S2R R3, SR_CgaCtaId ;  /* 0x0000000000037919 */ /* 0x000e220000008800 */
[----:B------:R-:W-:-:S04]  /*5b80*/  MOV R2, 0x400 ;  /* 0x0000040000027802 */ /* 0x000fc80000000f00 */
[----:B0-----:R-:W-:Y:S02]  /*5b90*/  LEA R3, R3, R2, 0x18 ;  /* 0x0000000203037211 */ /* 0x001fe400078ec0ff */
[----:B------:R-:W-:-:S03]  /*5ba0*/  SHF.L.U32 R2, R0, 0x1f, RZ ;  /* 0x0000001f00027819 */ /* 0x000fc600000006ff */
[----:B------:R-:W-:-:S04]  /*5bb0*/  VIADD R3, R3, 0x20 ;  /* 0x0000002003037836 */ /* 0x000fc80000000000 */
[C---:B------:R-:W-:Y:S02]  /*5bc0*/  IMAD R7, R8.reuse, 0x8, R3 ;  /* 0x0000000808077824 */ /* 0x040fe400078e0203 */
[----:B------:R-:W-:Y:S02]  /*5bd0*/  VIADD R8, R8, 0x1 ;  /* 0x0000000108087836 */ /* 0x000fe40000000000 */
[----:B------:R-:W0:Y:S03]  /*5be0*/  SYNCS.PHASECHK.TRANS64.TRYWAIT P0, [R7+URZ], R2 ;  /* 0x00000002070075a7 */ /* 0x000e26000800017f */
[----:B------:R-:W-:-:S04]  /*5bf0*/  ISETP.NE.AND P1, PT, R8, 0x4, PT ;  /* 0x000000040800780c */ /* 0x000fc80003f25270 */
[----:B------:R-:W-:Y:S02]  /*5c00*/  SEL R5, RZ, 0x1, P1 ;  /* 0x00000001ff057807 */ /* 0x000fe40000800000 */
[----:B------:R-:W-:Y:S02]  /*5c10*/  SEL R8, R8, RZ, P1 ;  /* 0x000000ff08087207 */ /* 0x000fe40000800000 */
[----:B------:R-:W-:-:S03]  /*5c20*/  LOP3.LUT R5, R0, R5, RZ, 0x3c, !PT ;  /* 0x0000000500057212 */ /* 0x000fc600078e3cff */
[----:B------:R-:W-:Y:S01]  /*5c30*/  IMAD R9, R8, 0x8, R3 ;  /* 0x0000000808097824 */ /* 0x000fe200078e0203 */
[----:B------:R-:W-:Y:S01]  /*5c40*/  SHF.L.U32 R4, R5, 0x1f, RZ ;  /* 0x0000001f05047819 */ /* 0x000fe200000006ff */
[----:B0-----:R-:W-:Y:S06]  /*5c50*/  @!P0 BRA `(.L_x_119) ;  /* 0x0000000400088947 */ /* 0x001fec0003800000 */
.L_x_132:
[----:B------:R-:W1:Y:S01]  /*5c60*/  SYNCS.PHASECHK.TRANS64.TRYWAIT P0, [R9+URZ], R4 ;  /* 0x00000004090075a7 */ /* 0x000e62000800017f */
[----:B------:R-:W-:-:S05]  /*5c70*/  VIADD R0, R8, 0x1 ;  /* 0x0000000108007836 */ /* 0x000fca0000000000 */
[----:B------:R-:W-:-:S04]  /*5c80*/  ISETP.NE.AND P1, PT, R0, 0x4, PT ;  /* 0x000000040000780c */ /* 0x000fc80003f25270 */
[----:B0-----:R-:W-:Y:S02]  /*5c90*/  SEL R2, RZ, 0x1, P1 ;  /* 0x00000001ff027807 */ /* 0x001fe40000800000 */
[----:B------:R-:W-:Y:S02]  /*5ca0*/  SEL R0, R0, RZ, P1 ;  /* 0x000000ff00007207 */ /* 0x000fe40000800000 */
[----:B------:R-:W-:-:S03]  /*5cb0*/  LOP3.LUT R7, R5, R2, RZ, 0x3c, !PT ;  /* 0x0000000205077212 */ /* 0x000fc600078e3cff */
[----:B------:R-:W-:Y:S01]  /*5cc0*/  IMAD R6, R0, 0x8, R3 ;  /* 0x0000000800067824 */ /* 0x000fe200078e0203 */
[----:B------:R-:W-:Y:S01]  /*5cd0*/  SHF.L.U32 R5, R7, 0x1f, RZ ;  /* 0x0000001f07057819 */ /* 0x000fe200000006ff */
[----:B-1----:R-:W-:Y:S06]  /*5ce0*/  @!P0 BRA `(.L_x_120) ;  /* 0x0000000000f88947 */ /* 0x002fec0003800000 */
.L_x_133:
[----:B------:R-:W1:Y:S01]  /*5cf0*/  SYNCS.PHASECHK.TRANS64.TRYWAIT P0, [R6+URZ], R5 ;  /* 0x00000005060075a7 */ /* 0x000e62000800017f */
[----:B------:R-:W-:-:S05]  /*5d00*/  VIADD R0, R0, 0x1 ;  /* 0x0000000100007836 */ /* 0x000fca0000000000 */
[----:B------:R-:W-:-:S04]  /*5d10*/  ISETP.NE.AND P1, PT, R0, 0x4, PT ;  /* 0x000000040000780c */ /* 0x000fc80003f25270 */
[----:B------:R-:W-:Y:S02]  /*5d20*/  SEL R2, RZ, 0x1, P1 ;  /* 0x00000001ff027807 */ /* 0x000fe40000800000 */
[----:B------:R-:W-:Y:S02]  /*5d30*/  SEL R0, R0, RZ, P1 ;  /* 0x000000ff00007207 */ /* 0x000fe40000800000 */
[----:B------:R-:W-:Y:S01]  /*5d40*/  LOP3.LUT R2, R7, R2, RZ, 0x3c, !PT ;  /* 0x0000000207027212 */ /* 0x000fe200078e3cff */
[----:B-1----:R-:W-:Y:S06]  /*5d50*/  @!P0 BRA `(.L_x_121) ;  /* 0x0000000000f08947 */ /* 0x002fec0003800000 */
.L_x_134:
[----:B------:R-:W-:Y:S01]  /*5d60*/  IMAD R3, R0, 0x8, R3 ;  /* 0x0000000800037824 */ /* 0x000fe200078e0203 */
[----:B------:R-:W-:-:S07]  /*5d70*/  SHF.L.U32 R0, R2, 0x1f, RZ ;  /* 0x0000001f02007819 */ /* 0x000fce00000006ff */
.L_x_122:
[----:B--2---:R2:W3:Y:S02]  /*5d80*/  SYNCS.PHASECHK.TRANS64.TRYWAIT P0, [R3+URZ], R0 ;  /* 0x00000000030075a7 */ /* 0x0044e4000800017f */
[----:B---3--:R-:W-:Y:S05]  /*5d90*/  @!P0 NANOSLEEP.SYNCS 0x989680 ;  /* 0x009896800000895d */ /* 0x008fea0003900000 */
[----:B------:R-:W3:Y:S02]  /*5da0*/  @!P0 SYNCS.PHASECHK.TRANS64 P0, [R3+URZ], R0 ;  /* 0x00000000030085a7 */ /* 0x000ee4000800007f */
[----:B---3--:R-:W-:Y:S05]  /*5db0*/  @!P0 BRA `(.L_x_122) ;  /* 0xfffffffc00f08947 */ /* 0x008fea000383ffff */
.L_x_117:
[----:B------:R-:W-:Y:S05]  /*5dc0*/  BSYNC B0 ;  /* 0x0000000000007941 */ /* 0x000fea0003800000 */
.L_x_116:
[----:B------:R-:W-:Y:S05]  /*5dd0*/  EXIT ;  /* 0x000000000000794d */ /* 0x000fea0003800000 */
.L_x_18:
[----:B0-----:R0:W1:Y:S02]  /*5de0*/  SYNCS.PHASECHK.TRANS64.TRYWAIT P0, [R63+URZ], R0 ;  /* 0x000000003f0075a7 */ /* 0x001064000800017f */
[----:B-1----:R-:W-:Y:S05]  /*5df0*/  @!P0 NANOSLEEP.SYNCS 0x989680 ;  /* 0x009896800000895d */ /* 0x002fea0003900000 */
[----:B------:R-:W1:Y:S02]  /*5e00*/  @!P0 SYNCS.PHASECHK.TRANS64 P0, [R63+URZ], R0 ;  /* 0x000000003f0085a7 */ /* 0x000e64000800007f */
[----:B-1----:R-:W-:Y:S05]  /*5e10*/  @!P0 BRA `(.L_x_18) ;  /* 0xfffffffc00f08947 */ /* 0x002fea000383ffff */
[----:B------:R-:W-:Y:S05]  /*5e20*/  BRA `(.L_x_123) ;  /* 0xffffffb8008c7947 */ /* 0x000fea000383ffff */
.L_x_23:
[----:B-1----:R1:W2:Y:S02]  /*5e30*/  SYNCS.PHASECHK.TRANS64.TRYWAIT P1, [R3+URZ], R0 ;  /* 0x00000000030075a7 */ /* 0x0022a4000802017f */
[----:B--2---:R-:W-:Y:S05]  /*5e40*/  @!P1 NANOSLEEP.SYNCS 0x989680 ;  /* 0x009896800000995d */ /* 0x004fea0003900000 */
[----:B------:R-:W2:Y:S02]  /*5e50*/  @!P1 SYNCS.PHASECHK.TRANS64 P1, [R3+URZ], R0 ;  /* 0x00000000030095a7 */ /* 0x000ea4000802007f */
[----:B--2---:R-:W-:Y:S05]  /*5e60*/  @!P1 BRA `(.L_x_23) ;  /* 0xfffffffc00f09947 */ /* 0x004fea000383ffff */
[----:B------:R-:W-:Y:S05]  /*5e70*/  BRA `(.L_x_22) ;  /* 0xffffffb800f47947 */ /* 0x000fea000383ffff */
.L_x_28:
[----:B-1----:R-:W-:-:S04]  /*5e80*/  IMAD.U32 R5, RZ, RZ, UR4 ;  /* 0x00000004ff057e24 */ /* 0x002fc8000f8e00ff */
[----:B------:R1:W2:Y:S03]  /*5e90*/  SYNCS.PHASECHK.TRANS64.TRYWAIT P1, [R5+URZ], R4 ;  /* 0x00000004050075a7 */ /* 0x0002a6000802017f */
[----:B--2---:R-:W-:Y:S05]  /*5ea0*/  @!P1 NANOSLEEP.SYNCS 0x989680 ;  /* 0x009896800000995d */ /* 0x004fea0003900000 */
[----:B------:R-:W2:Y:S02]  /*5eb0*/  @!P1 SYNCS.PHASECHK.TRANS64 P1, [R5+URZ], R4 ;  /* 0x00000004050095a7 */ /* 0x000ea4000802007f */
[----:B--2---:R-:W-:Y:S05]  /*5ec0*/  @!P1 BRA `(.L_x_28) ;  /* 0xfffffffc00ec9947 */ /* 0x004fea000383ffff */
[----:B------:R-:W-:Y:S05]  /*5ed0*/  BRA `(.L_x_27) ;  /* 0xffffffbc00ac7947 */ /* 0x000fea000383ffff */
.L_x_34:
[----:B0-----:R0:W1:Y:S02]  /*5ee0*/  SYNCS.PHASECHK.TRANS64.TRYWAIT P0, [R63+URZ+0x10], R0 ;  /* 0x000010003f0075a7 */ /* 0x001064000800017f */
[----:B-1----:R-:W-:Y:S05]  /*5ef0*/  @!P0 NANOSLEEP.SYNCS 0x989680 ;  /* 0x009896800000895d */ /* 0x002fea0003900000 */
[----:B------:R-:W1:Y:S02]  /*5f00*/  @!P0 SYNCS.PHASECHK.TRANS64 P0, [R63+URZ+0x10], R0 ;  /* 0x000010003f0085a7 */ /* 0x000e64000800007f */
[----:B-1----:R-:W-:Y:S05]  /*5f10*/  @!P0 BRA `(.L_x_34) ;  /* 0xfffffffc00f08947 */ /* 0x002fea000383ffff */
[----:B------:R-:W-:Y:S05]  /*5f20*/  BRA `(.L_x_124) ;  /* 0xffffffc000fc7947 */ /* 0x000fea000383ffff */
.L_x_103:
[----:B------:R-:W-:Y:S01]  /*5f30*/  BSSY B1, `(.L_x_125) ;  /* 0x0000006000017945 */ /* 0x000fe20003800000 */
[----:B------:R-:W-:-:S07]  /*5f40*/  IMAD.MOV.U32 R15, RZ, RZ, -0x1 ;  /* 0xffffffffff0f7424 */ /* 0x000fce00078e00ff */
[----:B-----5:R-:W-:Y:S05]  /*5f50*/  WARPSYNC.COLLECTIVE R15, `(.L_x_126) ;  /* 0x000000000f0c7348 */ /* 0x020fea0003c00000 */
[----:B------:R-:W-:Y:S02]  /*5f60*/  ELECT P6, UR62, PT ;  /* 0x00000000003e782f */ /* 0x000fe400038c0000 */
[----:B------:R-:W-:Y:S01]  /*5f70*/  MOV R14, UR62 ;  /* 0x0000003e000e7c02 */ /* 0x000fe20008000f00 */
[----:B-----5:R-:W-:Y:S10]  /*5f80*/  ENDCOLLECTIVE ;  /* 0x000000000000791b */ /* 0x020ff40003800000 */
.L_x_126:
[----:B------:R-:W-:Y:S05]  /*5f90*/  BSYNC B1 ;  /* 0x0000000000017941 */ /* 0x000fea0003800000 */
.L_x_125:
[----:B------:R-:W-:Y:S05]  /*5fa0*/  BRA `(.L_x_127) ;  /* 0xfffffff000007947 */ /* 0x000fea000383ffff */
.L_x_106:
[----:B0-----:R0:W1:Y:S02]  /*5fb0*/  SYNCS.PHASECHK.TRANS64.TRYWAIT P1, [R12+URZ+0x20], R3 ;  /* 0x000020030c0075a7 */ /* 0x001064000802017f */
[----:B-1----:R-:W-:Y:S05]  /*5fc0*/  @!P1 NANOSLEEP.SYNCS 0x989680 ;  /* 0x009896800000995d */ /* 0x002fea0003900000 */
[----:B------:R-:W1:Y:S02]  /*5fd0*/  @!P1 SYNCS.PHASECHK.TRANS64 P1, [R12+URZ+0x20], R3 ;  /* 0x000020030c0095a7 */ /* 0x000e64000802007f */
[----:B-1----:R-:W-:Y:S05]  /*5fe0*/  @!P1 BRA `(.L_x_106) ;  /* 0xfffffffc00f09947 */ /* 0x002fea000383ffff */
[----:B------:R-:W-:Y:S05]  /*5ff0*/  BRA `(.L_x_128) ;  /* 0xfffffff000347947 */ /* 0x000fea000383ffff */
.L_x_115:
[----:B------:R-:W-:Y:S01]  /*6000*/  BSSY B0, `(.L_x_129) ;  /* 0x0000006000007945 */ /* 0x000fe20003800000 */
[----:B------:R-:W-:-:S07]  /*6010*/  IMAD.MOV.U32 R15, RZ, RZ, -0x1 ;  /* 0xffffffffff0f7424 */ /* 0x000fce00078e00ff */
[----:B-----5:R-:W-:Y:S05]  /*6020*/  WARPSYNC.COLLECTIVE R15, `(.L_x_130) ;  /* 0x000000000f0c7348 */ /* 0x020fea0003c00000 */
[----:B------:R-:W-:Y:S02]  /*6030*/  ELECT P6, UR62, PT ;  /* 0x00000000003e782f */ /* 0x000fe400038c0000 */
[----:B------:R-:W-:Y:S01]  /*6040*/  MOV R14, UR62 ;  /* 0x0000003e000e7c02 */ /* 0x000fe20008000f00 */
[----:B-----5:R-:W-:Y:S10]  /*6050*/  ENDCOLLECTIVE ;  /* 0x000000000000791b */ /* 0x020ff40003800000 */
.L_x_130:
[----:B------:R-:W-:Y:S05]  /*6060*/  BSYNC B0 ;  /* 0x0000000000007941 */ /* 0x000fea0003800000 */
.L_x_129:
[----:B------:R-:W-:Y:S05]  /*6070*/  BRA `(.L_x_131) ;  /* 0xfffffff800a07947 */ /* 0x000fea000383ffff */
.L_x_119:
[----:B0-----:R0:W1:Y:S02]  /*6080*/  SYNCS.PHASECHK.TRANS64.TRYWAIT P0, [R7+URZ], R2 ;  /* 0x00000002070075a7 */ /* 0x001064000800017f */
[----:B-1----:R-:W-:Y:S05]  /*6090*/  @!P0 NANOSLEEP.SYNCS 0x989680 ;  /* 0x009896800000895d */ /* 0x002fea0003900000 */
[----:B------:R-:W1:Y:S02]  /*60a0*/  @!P0 SYNCS.PHASECHK.TRANS64 P0, [R7+URZ], R2 ;  /* 0x00000002070085a7 */ /* 0x000e64000800007f */
[----:B-1----:R-:W-:Y:S05]  /*60b0*/  @!P0 BRA `(.L_x_119) ;  /* 0xfffffffc00f08947 */ /* 0x002fea000383ffff */
[----:B------:R-:W-:Y:S05]  /*60c0*/  BRA `(.L_x_132) ;  /* 0xfffffff800e47947 */ /* 0x000fea000383ffff */
.L_x_120:
[----:B0-----:R0:W1:Y:S02]  /*60d0*/  SYNCS.PHASECHK.TRANS64.TRYWAIT P0, [R9+URZ], R4 ;  /* 0x00000004090075a7 */ /* 0x001064000800017f */
[----:B-1----:R-:W-:Y:S05]  /*60e0*/  @!P0 NANOSLEEP.SYNCS 0x989680 ;  /* 0x009896800000895d */ /* 0x002fea0003900000 */
[----:B------:R-:W1:Y:S02]  /*60f0*/  @!P0 SYNCS.PHASECHK.TRANS64 P0, [R9+URZ], R4 ;  /* 0x00000004090085a7 */ /* 0x000e64000800007f */
[----:B-1----:R-:W-:Y:S05]  /*6100*/  @!P0 BRA `(.L_x_120) ;  /* 0xfffffffc00f08947 */ /* 0x002fea000383ffff */
[----:B------:R-:W-:Y:S05]  /*6110*/  BRA `(.L_x_133) ;  /* 0xfffffff800f47947 */ /* 0x000fea000383ffff */
.L_x_121:
[----:B-1----:R1:W2:Y:S02]  /*6120*/  SYNCS.PHASECHK.TRANS64.TRYWAIT P0, [R6+URZ], R5 ;  /* 0x00000005060075a7 */ /* 0x0022a4000800017f */
[----:B--2---:R-:W-:Y:S05]  /*6130*/  @!P0 NANOSLEEP.SYNCS 0x989680 ;  /* 0x009896800000895d */ /* 0x004fea0003900000 */
[----:B------:R-:W2:Y:S02]  /*6140*/  @!P0 SYNCS.PHASECHK.TRANS64 P0, [R6+URZ], R5 ;  /* 0x00000005060085a7 */ /* 0x000ea4000800007f */
[----:B--2---:R-:W-:Y:S05]  /*6150*/  @!P0 BRA `(.L_x_121) ;  /* 0xfffffffc00f08947 */ /* 0x004fea000383ffff */
[----:B------:R-:W-:Y:S05]  /*6160*/  BRA `(.L_x_134) ;  /* 0xfffffff800fc7947 */ /* 0x000fea000383ffff */
.L_x_135:
[----:B------:R-:W-:-:S00]  /*6170*/  BRA `(.L_x_135) ;  /* 0xfffffffc00fc7947 */ /* 0x000fc0000383ffff */
[----:B------:R-:W-:-:S00]  /*6180*/  NOP ;  /* 0x0000000000007918 */ /* 0x000fc00000000000 */
[----:B------:R-:W-:-:S00]  /*6190*/  NOP ;  /* 0x0000000000007918 */ /* 0x000fc00000000000 */
[----:B------:R-:W-:-:S00]  /*61a0*/  NOP ;  /* 0x0000000000007918 */ /* 0x000fc00000000000 */
[----:B------:R-:W-:-:S00]  /*61b0*/  NOP ;  /* 0x0000000000007918 */ /* 0x000fc00000000000 */
[----:B------:R-:W-:-:S00]  /*61c0*/  NOP ;  /* 0x0000000000007918 */ /* 0x000fc00000000000 */
[----:B------:R-:W-:-:S00]  /*61d0*/  NOP ;  /* 0x0000000000007918 */ /* 0x000fc00000000000 */
[----:B------:R-:W-:-:S00]  /*61e0*/  NOP ;  /* 0x0000000000007918 */ /* 0x000fc00000000000 */
[----:B------:R-:W-:-:S00]  /*61f0*/  NOP ;  /* 0x0000000000007918 */ /* 0x000fc00000000000 */
.L_x_136:


//--------------------- .nv.global.init           --------------------------
	.section	.nv.global.init,"aw",@progbits
.nv.global.init:
	.type		$str$22,@object
	.size		$str$22,($str$23 - $str$22)
$str$22:
        /*0000*/ 	.byte	0x6b, 0x5f, 0x74, 0x69, 0x6c, 0x65, 0x5f, 0x63, 0x6f, 0x75, 0x6e, 0x74, 0x20, 0x3e, 0x3d, 0x20
        /*0010*/ 	.byte	0x31, 0x00
	.type		$str$23,@object
	.size		$str$23,(__unnamed_1 - $str$23)
$str$23:
        /*0012*/ 	.byte	0x2f, 0x74, 0x6d, 0x70, 0x2f, 0x63, 0x75, 0x74, 0x6c, 0x61, 0x73, 0x73, 0x5f, 0x73, 0x77, 0x65
        /*0022*/ 	.byte	0x65, 0x70, 0x5f, 0x73, 0x72, 0x63, 0x2f, 0x69, 0x6e, 0x63, 0x6c, 0x75, 0x64, 0x65, 0x2f, 0x63
        /*0032*/ 	.byte	0x75, 0x74, 0x6c, 0x61, 0x73, 0x73, 0x2f, 0x67, 0x65, 0x6d, 0x6d, 0x2f, 0x63, 0x6f, 0x6c, 0x6c
        /*0042*/ 	.byte	0x65, 0x63, 0x74, 0x69, 0x76, 0x65, 0x2f, 0x73, 0x6d, 0x39, 0x30, 0x5f, 0x6d, 0x6d, 0x61, 0x5f
        /*0052*/ 	.byte	0x74, 0x6d, 0x61, 0x5f, 0x67, 0x6d, 0x6d, 0x61, 0x5f, 0x73, 0x73, 0x5f, 0x77, 0x61, 0x72, 0x70
        /*0062*/ 	.byte	0x73, 0x70, 0x65, 0x63, 0x69, 0x61, 0x6c, 0x69, 0x7a, 0x65, 0x64, 0x2e, 0x68, 0x70, 0x70, 0x00
	.type		__unnamed_1,@object
	.size		__unnamed_1,(.L_0 - __unnamed_1)
__unnamed_1:
        /*0072*/ 	.byte	0x76, 0x6f, 0x69, 0x64, 0x20, 0x63, 0x75, 0x74, 0x6c, 0x61, 0x73, 0x73, 0x3a, 0x3a, 0x67, 0x65
        /* <DEDUP_REMOVED lines=177> */
        /*0b92*/ 	.byte	0x5d, 0x00
.L_0:


//--------------------- .nv.shared._ZN7cutlass13device_kernelINS_4gemm6kernel13GemmUniversalIN4cute5tupleIJiiiiEEENS1_10collective13CollectiveMmaINS1_34MainloopSm90TmaGmmaWarpSpecializedILi4ENS5_IJNS4_1CILi2EEENSA_ILi1EEESC_EEENS1_32KernelTmaWarpSpecializedPingpongEEENS5_IJNSA_ILi64EEESG_NSA_ILi32EEEEEENS_10tfloat32_tENS5_IJlSC_lEEESJ_SK_NS4_8TiledMMAINS4_8MMA_AtomIJNS4_4SM904GMMA29MMA_64x64x8_F32TF32TF32_SS_TNILNSO_7ScaleInE1ELSQ_1EEEEEENS4_6LayoutINS5_IJSC_SC_SC_EEENS5_IJNSA_ILi0EEESV_SV_EEEEENS5_IJNS4_10UnderscoreESY_SY_EEEEENS4_13SM90_TMA_LOADENS4_14ComposedLayoutINS4_7SwizzleILi3ELi4ELi3EEENS4_18smem_ptr_flag_bitsILi32EEENST_INS5_IJNSA_ILi8EEESH_EEENS5_IJSH_SC_EEEEEEEvNS4_8identityENS4_23SM90_TMA_LOAD_MULTICASTES1B_vS1C_EENS_8epilogue10collective6detail29Sm90TmaWarpSpecializedAdapterINS1G_15DefaultEpilogueISJ_SK_SK_NS1F_6thread17LinearCombinationISJ_Li1EffLNS1K_9ScaleType4KindE0ELNS_15FloatRoundStyleE2ESJ_EENS1_15EpilogueDefaultEEEEEvvEEEEvNT_6ParamsE --------------------------
	.section	.nv.shared._ZN7cutlass13device_kernelINS_4gemm6kernel13GemmUniversalIN4cute5tupleIJiiiiEEENS1_10collective13CollectiveMmaINS1_34MainloopSm90TmaGmmaWarpSpecializedILi4ENS5_IJNS4_1CILi2EEENSA_ILi1EEESC_EEENS1_32KernelTmaWarpSpecializedPingpongEEENS5_IJNSA_ILi64EEESG_NSA_ILi32EEEEEENS_10tfloat32_tENS5_IJlSC_lEEESJ_SK_NS4_8TiledMMAINS4_8MMA_AtomIJNS4_4SM904GMMA29MMA_64x64x8_F32TF32TF32_SS_TNILNSO_7ScaleInE1ELSQ_1EEEEEENS4_6LayoutINS5_IJSC_SC_SC_EEENS5_IJNSA_ILi0EEESV_SV_EEEEENS5_IJNS4_10UnderscoreESY_SY_EEEEENS4_13SM90_TMA_LOADENS4_14ComposedLayoutINS4_7SwizzleILi3ELi4ELi3EEENS4_18smem_ptr_flag_bitsILi32EEENST_INS5_IJNSA_ILi8EEESH_EEENS5_IJSH_SC_EEEEEEEvNS4_8identityENS4_23SM90_TMA_LOAD_MULTICASTES1B_vS1C_EENS_8epilogue10collective6detail29Sm90TmaWarpSpecializedAdapterINS1G_15DefaultEpilogueISJ_SK_SK_NS1F_6thread17LinearCombinationISJ_Li1EffLNS1K_9ScaleType4KindE0ELNS_15FloatRoundStyleE2ESJ_EENS1_15EpilogueDefaultEEEEEvvEEEEvNT_6ParamsE,"aw",@nobits
	.sectionflags	@""
	.align	16
	.zero		1024


//--------------------- .nv.shared.reserved.0     --------------------------
	.section	.nv.shared.reserved.0,"aw",@nobits
	.weak		__nv_reservedSMEM_offset_0_alias
	.size		__nv_reservedSMEM_offset_0_alias, 0, 0
	.other		__nv_reservedSMEM_offset_0_alias,@"STO_CUDA_RESERVED_SHARED STV_DEFAULT"
__nv_reservedSMEM_offset_0_alias:
	.zero		0


//--------------------- .nv.global                --------------------------
	.section	.nv.global,"aw",@nobits
.nv.global:
	.type		_ZN39_INTERNAL_1e5db3e3_4_k_cu_17c22ba8_66734cute1_E,@object
	.size		_ZN39_INTERNAL_1e5db3e3_4_k_cu_17c22ba8_66734cute1_E,(_ZN39_INTERNAL_1e5db3e3_4_k_cu_17c22ba8_66734cuda3std3__45__cpo6cbeginE - _ZN39_INTERNAL_1e5db3e3_4_k_cu_17c22ba8_66734cute1_E)
_ZN39_INTERNAL_1e5db3e3_4_k_cu_17c22ba8_66734cute1_E:
	.zero		1
	.type		_ZN39_INTERNAL_1e5db3e3_4_k_cu_17c22ba8_66734cuda3std3__45__cpo6cbeginE,@object
	.size		_ZN39_INTERNAL_1e5db3e3_4_k_cu_17c22ba8_66734cuda3std3__45__cpo6cbeginE,(_ZN39_INTERNAL_1e5db3e3_4_k_cu_17c22ba8_66734cuda3std3__48in_placeE - _ZN39_INTERNAL_1e5db3e3_4_k_cu_17c22ba8_66734cuda3std3__45__cpo6cbeginE)
_ZN39_INTERNAL_1e5db3e3_4_k_cu_17c22ba8_66734cuda3std3__45__cpo6cbeginE:
	.zero		1
	.type		_ZN39_INTERNAL_1e5db3e3_4_k_cu_17c22ba8_66734cuda3std3__48in_placeE,@object
	.size		_ZN39_INTERNAL_1e5db3e3_4_k_cu_17c22ba8_66734cuda3std3__48in_placeE,(_ZN39_INTERNAL_1e5db3e3_4_k_cu_17c22ba8_66734cuda3std6ranges3__45__cpo9iter_moveE - _ZN39_INTERNAL_1e5db3e3_4_k_cu_17c22ba8_66734cuda3std3__48in_placeE)
_ZN39_INTERNAL_1e5db3e3_4_k_cu_17c22ba8_66734cuda3std3__48in_placeE:
	.zero		1
	.type		_ZN39_INTERNAL_1e5db3e3_4_k_cu_17c22ba8_66734cuda3std6ranges3__45__cpo9iter_moveE,@object
	.size		_ZN39_INTERNAL_1e5db3e3_4_k_cu_17c22ba8_66734cuda3std6ranges3__45__cpo9iter_moveE,(_ZN39_INTERNAL_1e5db3e3_4_k_cu_17c22ba8_66734cuda3std3__45__cpo5beginE - _ZN39_INTERNAL_1e5db3e3_4_k_cu_17c22ba8_66734cuda3std6ranges3__45__cpo9iter_moveE)
_ZN39_INTERNAL_1e5db3e3_4_k_cu_17c22ba8_66734cuda3std6ranges3__45__cpo9iter_moveE:
	.zero		1
	.type		_ZN39_INTERNAL_1e5db3e3_4_k_cu_17c22ba8_66734cuda3std3__45__cpo5beginE,@object
	.size		_ZN39_INTERNAL_1e5db3e3_4_k_cu_17c22ba8_66734cuda3std3__45__cpo5beginE,(_ZN39_INTERNAL_1e5db3e3_4_k_cu_17c22ba8_66734cuda3std3__441_GLOBAL__N__1e5db3e3_4_k_cu_17c22ba8_66736ignoreE - _ZN39_INTERNAL_1e5db3e3_4_k_cu_17c22ba8_66734cuda3std3__45__cpo5beginE)
_ZN39_INTERNAL_1e5db3e3_4_k_cu_17c22ba8_66734cuda3std3__45__cpo5beginE:
	.zero		1
	.type		_ZN39_INTERNAL_1e5db3e3_4_k_cu_17c22ba8_66734cuda3std3__441_GLOBAL__N__1e5db3e3_4_k_cu_17c22ba8_66736ignoreE,@object
	.size		_ZN39_INTERNAL_1e5db3e3_4_k_cu_17c22ba8_66734cuda3std3__441_GLOBAL__N__1e5db3e3_4_k_cu_17c22ba8_66736ignoreE,(_ZN39_INTERNAL_1e5db3e3_4_k_cu_17c22ba8_66734cute7productE - _ZN39_INTERNAL_1e5db3e3_4_k_cu_17c22ba8_66734cuda3std3__441_GLOBAL__N__1e5db3e3_4_k_cu_17c22ba8_66736ignoreE)
_ZN39_INTERNAL_1e5db3e3_4_k_cu_17c22ba8_66734cuda3std3__441_GLOBAL__N__1e5db3e3_4_k_cu_17c22ba8_66736ignoreE:
	.zero		1
	.type		_ZN39_INTERNAL_1e5db3e3_4_k_cu_17c22ba8_66734cute7productE,@object
	.size		_ZN39_INTERNAL_1e5db3e3_4_k_cu_17c22ba8_66734cute7productE,(_ZN39_INTERNAL_1e5db3e3_4_k_cu_17c22ba8_66734cuda3std3__45__cpo3endE - _ZN39_INTERNAL_1e5db3e3_4_k_cu_17c22ba8_66734cute7productE)
_ZN39_INTERNAL_1e5db3e3_4_k_cu_17c22ba8_66734cute7productE:
	.zero		1
	.type		_ZN39_INTERNAL_1e5db3e3_4_k_cu_17c22ba8_66734cuda3std3__45__cpo3endE,@object
	.size		_ZN39_INTERNAL_1e5db3e3_4_k_cu_17c22ba8_66734cuda3std3__45__cpo3endE,(_ZN39_INTERNAL_1e5db3e3_4_k_cu_17c22ba8_66734cuda3std3__419piecewise_constructE - _ZN39_INTERNAL_1e5db3e3_4_k_cu_17c22ba8_66734cuda3std3__45__cpo3endE)
_ZN39_INTERNAL_1e5db3e3_4_k_cu_17c22ba8_66734cuda3std3__45__cpo3endE:
	.zero		1
	.type		_ZN39_INTERNAL_1e5db3e3_4_k_cu_17c22ba8_66734cuda3std3__419piecewise_constructE,@object
	.size		_ZN39_INTERNAL_1e5db3e3_4_k_cu_17c22ba8_66734cuda3std3__419piecewise_constructE,(_ZN39_INTERNAL_1e5db3e3_4_k_cu_17c22ba8_66734cuda3std3__45__cpo4cendE - _ZN39_INTERNAL_1e5db3e3_4_k_cu_17c22ba8_66734cuda3std3__419piecewise_constructE)
_ZN39_INTERNAL_1e5db3e3_4_k_cu_17c22ba8_66734cuda3std3__419piecewise_constructE:
	.zero		1
	.type		_ZN39_INTERNAL_1e5db3e3_4_k_cu_17c22ba8_66734cuda3std3__45__cpo4cendE,@object
	.size		_ZN39_INTERNAL_1e5db3e3_4_k_cu_17c22ba8_66734cuda3std3__45__cpo4cendE,(_ZN39_INTERNAL_1e5db3e3_4_k_cu_17c22ba8_66734cuda3std6ranges3__45__cpo4swapE - _ZN39_INTERNAL_1e5db3e3_4_k_cu_17c22ba8_66734cuda3std3__45__cpo4cendE)
_ZN39_INTERNAL_1e5db3e3_4_k_cu_17c22ba8_66734cuda3std3__45__cpo4cendE:
	.zero		1
	.type		_ZN39_INTERNAL_1e5db3e3_4_k_cu_17c22ba8_66734cuda3std6ranges3__45__cpo4swapE,@object
	.size		_ZN39_INTERNAL_1e5db3e3_4_k_cu_17c22ba8_66734cuda3std6ranges3__45__cpo4swapE,(.L_8 - _ZN39_INTERNAL_1e5db3e3_4_k_cu_17c22ba8_66734cuda3std6ranges3__45__cpo4swapE)
_ZN39_INTERNAL_1e5db3e3_4_k_cu_17c22ba8_66734cuda3std6ranges3__45__cpo4swapE:
	.zero		1
.L_8:


//--------------------- .nv.constant0._ZN7cutlass13device_kernelINS_4gemm6kernel13GemmUniversalIN4cute5tupleIJiiiiEEENS1_10collective13CollectiveMmaINS1_34MainloopSm90TmaGmmaWarpSpecializedILi4ENS5_IJNS4_1CILi2EEENSA_ILi1EEESC_EEENS1_32KernelTmaWarpSpecializedPingpongEEENS5_IJNSA_ILi64EEESG_NSA_ILi32EEEEEENS_10tfloat32_tENS5_IJlSC_lEEESJ_SK_NS4_8TiledMMAINS4_8MMA_AtomIJNS4_4SM904GMMA29MMA_64x64x8_F32TF32TF32_SS_TNILNSO_7ScaleInE1ELSQ_1EEEEEENS4_6LayoutINS5_IJSC_SC_SC_EEENS5_IJNSA_ILi0EEESV_SV_EEEEENS5_IJNS4_10UnderscoreESY_SY_EEEEENS4_13SM90_TMA_LOADENS4_14ComposedLayoutINS4_7SwizzleILi3ELi4ELi3EEENS4_18smem_ptr_flag_bitsILi32EEENST_INS5_IJNSA_ILi8EEESH_EEENS5_IJSH_SC_EEEEEEEvNS4_8identityENS4_23SM90_TMA_LOAD_MULTICASTES1B_vS1C_EENS_8epilogue10collective6detail29Sm90TmaWarpSpecializedAdapterINS1G_15DefaultEpilogueISJ_SK_SK_NS1F_6thread17LinearCombinationISJ_Li1EffLNS1K_9ScaleType4KindE0ELNS_15FloatRoundStyleE2ESJ_EENS1_15EpilogueDefaultEEEEEvvEEEEvNT_6ParamsE --------------------------
	.section	.nv.constant0._ZN7cutlass13device_kernelINS_4gemm6kernel13GemmUniversalIN4cute5tupleIJiiiiEEENS1_10collective13CollectiveMmaINS1_34MainloopSm90TmaGmmaWarpSpecializedILi4ENS5_IJNS4_1CILi2EEENSA_ILi1EEESC_EEENS1_32KernelTmaWarpSpecializedPingpongEEENS5_IJNSA_ILi64EEESG_NSA_ILi32EEEEEENS_10tfloat32_tENS5_IJlSC_lEEESJ_SK_NS4_8TiledMMAINS4_8MMA_AtomIJNS4_4SM904GMMA29MMA_64x64x8_F32TF32TF32_SS_TNILNSO_7ScaleInE1ELSQ_1EEEEEENS4_6LayoutINS5_IJSC_SC_SC_EEENS5_IJNSA_ILi0EEESV_SV_EEEEENS5_IJNS4_10UnderscoreESY_SY_EEEEENS4_13SM90_TMA_LOADENS4_14ComposedLayoutINS4_7SwizzleILi3ELi4ELi3EEENS4_18smem_ptr_flag_bitsILi32EEENST_INS5_IJNSA_ILi8EEESH_EEENS5_IJSH_SC_EEEEEEEvNS4_8identityENS4_23SM90_TMA_LOAD_MULTICASTES1B_vS1C_EENS_8epilogue10collective6detail29Sm90TmaWarpSpecializedAdapterINS1G_15DefaultEpilogueISJ_SK_SK_NS1F_6thread17LinearCombinationISJ_Li1EffLNS1K_9ScaleType4KindE0ELNS_15FloatRoundStyleE2ESJ_EENS1_15EpilogueDefaultEEEEEvvEEEEvNT_6ParamsE,"a",@progbits
	.sectionflags	@""
	.align	4
.nv.constant0._ZN7cutlass13device_kernelINS_4gemm6kernel13GemmUniversalIN4cute5tupleIJiiiiEEENS1_10collective13CollectiveMmaINS1_34MainloopSm90TmaGmmaWarpSpecializedILi4ENS5_IJNS4_1CILi2EEENSA_ILi1EEESC_EEENS1_32KernelTmaWarpSpecializedPingpongEEENS5_IJNSA_ILi64EEESG_NSA_ILi32EEEEEENS_10tfloat32_tENS5_IJlSC_lEEESJ_SK_NS4_8TiledMMAINS4_8MMA_AtomIJNS4_4SM904GMMA29MMA_64x64x8_F32TF32TF32_SS_TNILNSO_7ScaleInE1ELSQ_1EEEEEENS4_6LayoutINS5_IJSC_SC_SC_EEENS5_IJNSA_ILi0EEESV_SV_EEEEENS5_IJNS4_10UnderscoreESY_SY_EEEEENS4_13SM90_TMA_LOADENS4_14ComposedLayoutINS4_7SwizzleILi3ELi4ELi3EEENS4_18smem_ptr_flag_bitsILi32EEENST_INS5_IJNSA_ILi8EEESH_EEENS5_IJSH_SC_EEEEEEEvNS4_8identityENS4_23SM90_TMA_LOAD_MULTICASTES1B_vS1C_EENS_8epilogue10collective6detail29Sm90TmaWarpSpecializedAdapterINS1G_15DefaultEpilogueISJ_SK_SK_NS1F_6thread17LinearCombinationISJ_Li1EffLNS1K_9ScaleType4KindE0ELNS_15FloatRoundStyleE2ESJ_EENS1_15EpilogueDefaultEEEEEvvEEEEvNT_6ParamsE:
	.zero		1664


//--------------------- SYMBOLS --------------------------

	.type		.nv.reservedSmem.offset0,@object
	.size		.nv.reservedSmem.offset0,0x4
	.type		__assertfail,@function
